// auto-generated by cutlass_sweep.gemm — config: {"arch": "sm_100", "cluster_m": 4, "cluster_n": 4, "dtype": "tf32", "dtype_b": "tf32", "layout": "nt", "stages": 0, "tile_k": 64, "tile_m": 64, "tile_n": 64}
#include "cutlass/cutlass.h"
#include "cutlass/gemm/collective/collective_builder.hpp"
#include "cutlass/gemm/device/gemm_universal_adapter.h"
#include "cutlass/gemm/kernel/gemm_universal.hpp"
#include "cutlass/epilogue/collective/collective_builder.hpp"

using ElemA = cutlass::tfloat32_t;
using ElemB = cutlass::tfloat32_t;
using ElemCD = cutlass::tfloat32_t;
using Acc  = float;
using TileShape    = cute::Shape<cute::_64, cute::_64, cute::_64>;
using ClusterShape = cute::Shape<cute::_4, cute::_4, cute::_1>;

using CollectiveEpilogue = typename cutlass::epilogue::collective::CollectiveBuilder<
    cutlass::arch::Sm100, cutlass::arch::OpClassTensorOp,
    TileShape, ClusterShape,
    cutlass::epilogue::collective::EpilogueTileAuto,
    Acc, Acc,
    ElemCD, cutlass::layout::RowMajor, 128 / cutlass::sizeof_bits<ElemCD>::value,
    ElemCD, cutlass::layout::RowMajor, 128 / cutlass::sizeof_bits<ElemCD>::value,
    cutlass::epilogue::collective::EpilogueScheduleAuto
  >::CollectiveOp;

using CollectiveMainloop = typename cutlass::gemm::collective::CollectiveBuilder<
    cutlass::arch::Sm100, cutlass::arch::OpClassTensorOp,
    ElemA, cutlass::layout::RowMajor, 128 / cutlass::sizeof_bits<ElemA>::value,
    ElemB, cutlass::layout::ColumnMajor, 128 / cutlass::sizeof_bits<ElemB>::value,
    Acc,
    TileShape, ClusterShape,
    cutlass::gemm::collective::StageCountAutoCarveout<static_cast<int>(sizeof(typename CollectiveEpilogue::SharedStorage))>,
    cutlass::gemm::collective::KernelScheduleAuto
  >::CollectiveOp;

using GemmKernel = cutlass::gemm::kernel::GemmUniversal<
    cute::Shape<int,int,int,int>,
    CollectiveMainloop,
    CollectiveEpilogue
>;
using Gemm = cutlass::gemm::device::GemmUniversalAdapter<GemmKernel>;

// Force the device kernel symbol into the cubin without needing a host main.
auto* _anchor = &cutlass::device_kernel<GemmKernel>;


// ===== COMPILED SASS (sm_100a) =====

	.target	sm_100a

	.elftype	@"ET_EXEC"


//--------------------- .note.nv.tkinfo           --------------------------
	.section	.note.nv.tkinfo,"",@"SHT_NOTE"
	.sectionflags	@"SHF_NOTE_NV_TKINFO"
	.tkinfo
        /*0018*/ 	.word	0x00000002
        /*0030*/ 	.string	""
        /*0030*/ 	.string	"ptxas"
        /*0030*/ 	.string	"Cuda compilation tools, release 13.0, V13.0.88"
        /*0030*/ 	.string	"Build cuda_13.0.r13.0/compiler.36424714_0"
        /*0030*/ 	.string	"-arch sm_100a -m 64 "



//--------------------- .note.nv.cuinfo           --------------------------
	.section	.note.nv.cuinfo,"",@"SHT_NOTE"
	.sectionflags	@"SHF_NOTE_NV_CUINFO"
        /*0018*/ 	.short	0x0002
        /*001a*/ 	.short	0x0064
        /*001c*/ 	.short	0x0082
	.zero		2


//--------------------- .nv.info                  --------------------------
	.section	.nv.info,"",@"SHT_CUDA_INFO"
	.align	4


	//----- nvinfo : EIATTR_REGCOUNT
	.align		4
        /*0000*/ 	.byte	0x04, 0x2f
        /*0002*/ 	.short	(.L_19 - .L_18)
	.align		4
.L_18:
        /*0004*/ 	.word	index@(_ZN7cutlass13device_kernelINS_4gemm6kernel13GemmUniversalIN4cute5tupleIJiiiiEEENS1_10collective13CollectiveMmaINS1_35MainloopSm100TmaUmmaWarpSpecializedILi6ELi2ELi4ENS5_IJNS4_1CILi4EEESB_NSA_ILi1EEEEEEEENS5_IJNSA_ILi64EEESF_SF_EEENS_10tfloat32_tENS5_IJlSC_lEEESH_SI_NS4_8TiledMMAINS4_8MMA_AtomIJNS4_17SM100_MMA_TF32_SSISH_SH_fLi64ELi64ELNS4_4UMMA5MajorE0ELSN_0ELNSM_7ScaleInE0ELSO_0EEEEEENS4_6LayoutINS5_IJSC_SC_SC_EEENS5_IJNSA_ILi0EEEST_ST_EEEEENS5_IJNS4_10UnderscoreESW_SW_EEEEENS4_23SM90_TMA_LOAD_MULTICASTENS4_14ComposedLayoutINS4_7SwizzleILi3ELi4ELi3EEENS4_18smem_ptr_flag_bitsILi32EEENSR_INS5_IJNSA_ILi8EEENSA_ILi32EEEEEENS5_IJS16_SC_EEEEEEEvNS4_8identityESZ_S1A_vS1B_EENS_8epilogue10collective18CollectiveEpilogueINS1D_23Sm100TmaWarpSpecializedILi3ELi2ELi16ELb1ELb0EEEJSG_NS5_IJNSR_ISF_SC_EENSR_IS16_SC_EEEEESH_SI_SH_SI_NS1D_6fusion15FusionCallbacksIS1H_NS1L_17LinearCombinationISH_fSH_fLNS_15FloatRoundStyleE2EEESG_S1K_JEEENS4_5SM1004TMEM4LOAD26SM100_TMEM_LOAD_16dp128b8xENS4_13SM90_TMA_LOADES1A_NS4_17SM75_U32x4_LDSM_NENS4_14SM90_TMA_STOREES1A_NS4_17SM90_U32x4_STSM_NENS4_39AutoVectorizingCopyWithAssumedAlignmentILi128EEEEEEvvEEEEvNT_6ParamsE)
        /*0008*/ 	.word	0x00000056


	//----- nvinfo : EIATTR_FRAME_SIZE
	.align		4
.L_19:
        /*000c*/ 	.byte	0x04, 0x11
        /*000e*/ 	.short	(.L_21 - .L_20)
	.align		4
.L_20:
        /*0010*/ 	.word	index@($__internal_2_$__cuda_sm10x_tcgen05_guardrail_trap_unallocated_columns_being_dealloced)
        /*0014*/ 	.word	0x00000000


	//----- nvinfo : EIATTR_FRAME_SIZE
	.align		4
.L_21:
        /*0018*/ 	.byte	0x04, 0x11
        /*001a*/ 	.short	(.L_23 - .L_22)
	.align		4
.L_22:
        /*001c*/ 	.word	index@($__internal_1_$__cuda_sm10x_tcgen05_guardrail_trap_phase_invalid_during_alloc)
        /*0020*/ 	.word	0x00000000


	//----- nvinfo : EIATTR_FRAME_SIZE
	.align		4
.L_23:
        /*0024*/ 	.byte	0x04, 0x11
        /*0026*/ 	.short	(.L_25 - .L_24)
	.align		4
.L_24:
        /*0028*/ 	.word	index@($__internal_0_$__cuda_sm10x_tcgen05_guardrail_trap_col_being_dealloced_not_returned_by_alloc)
        /*002c*/ 	.word	0x00000000


	//----- nvinfo : EIATTR_FRAME_SIZE
	.align		4
.L_25:
        /*0030*/ 	.byte	0x04, 0x11
        /*0032*/ 	.short	(.L_27 - .L_26)
	.align		4
.L_26:
        /*0034*/ 	.word	index@(_ZN7cutlass13device_kernelINS_4gemm6kernel13GemmUniversalIN4cute5tupleIJiiiiEEENS1_10collective13CollectiveMmaINS1_35MainloopSm100TmaUmmaWarpSpecializedILi6ELi2ELi4ENS5_IJNS4_1CILi4EEESB_NSA_ILi1EEEEEEEENS5_IJNSA_ILi64EEESF_SF_EEENS_10tfloat32_tENS5_IJlSC_lEEESH_SI_NS4_8TiledMMAINS4_8MMA_AtomIJNS4_17SM100_MMA_TF32_SSISH_SH_fLi64ELi64ELNS4_4UMMA5MajorE0ELSN_0ELNSM_7ScaleInE0ELSO_0EEEEEENS4_6LayoutINS5_IJSC_SC_SC_EEENS5_IJNSA_ILi0EEEST_ST_EEEEENS5_IJNS4_10UnderscoreESW_SW_EEEEENS4_23SM90_TMA_LOAD_MULTICASTENS4_14ComposedLayoutINS4_7SwizzleILi3ELi4ELi3EEENS4_18smem_ptr_flag_bitsILi32EEENSR_INS5_IJNSA_ILi8EEENSA_ILi32EEEEEENS5_IJS16_SC_EEEEEEEvNS4_8identityESZ_S1A_vS1B_EENS_8epilogue10collective18CollectiveEpilogueINS1D_23Sm100TmaWarpSpecializedILi3ELi2ELi16ELb1ELb0EEEJSG_NS5_IJNSR_ISF_SC_EENSR_IS16_SC_EEEEESH_SI_SH_SI_NS1D_6fusion15FusionCallbacksIS1H_NS1L_17LinearCombinationISH_fSH_fLNS_15FloatRoundStyleE2EEESG_S1K_JEEENS4_5SM1004TMEM4LOAD26SM100_TMEM_LOAD_16dp128b8xENS4_13SM90_TMA_LOADES1A_NS4_17SM75_U32x4_LDSM_NENS4_14SM90_TMA_STOREES1A_NS4_17SM90_U32x4_STSM_NENS4_39AutoVectorizingCopyWithAssumedAlignmentILi128EEEEEEvvEEEEvNT_6ParamsE)
        /*0038*/ 	.word	0x00000000


	//----- nvinfo : EIATTR_MIN_STACK_SIZE
	.align		4
.L_27:
        /*003c*/ 	.byte	0x04, 0x12
        /*003e*/ 	.short	(.L_29 - .L_28)
	.align		4
.L_28:
        /*0040*/ 	.word	index@(_ZN7cutlass13device_kernelINS_4gemm6kernel13GemmUniversalIN4cute5tupleIJiiiiEEENS1_10collective13CollectiveMmaINS1_35MainloopSm100TmaUmmaWarpSpecializedILi6ELi2ELi4ENS5_IJNS4_1CILi4EEESB_NSA_ILi1EEEEEEEENS5_IJNSA_ILi64EEESF_SF_EEENS_10tfloat32_tENS5_IJlSC_lEEESH_SI_NS4_8TiledMMAINS4_8MMA_AtomIJNS4_17SM100_MMA_TF32_SSISH_SH_fLi64ELi64ELNS4_4UMMA5MajorE0ELSN_0ELNSM_7ScaleInE0ELSO_0EEEEEENS4_6LayoutINS5_IJSC_SC_SC_EEENS5_IJNSA_ILi0EEEST_ST_EEEEENS5_IJNS4_10UnderscoreESW_SW_EEEEENS4_23SM90_TMA_LOAD_MULTICASTENS4_14ComposedLayoutINS4_7SwizzleILi3ELi4ELi3EEENS4_18smem_ptr_flag_bitsILi32EEENSR_INS5_IJNSA_ILi8EEENSA_ILi32EEEEEENS5_IJS16_SC_EEEEEEEvNS4_8identityESZ_S1A_vS1B_EENS_8epilogue10collective18CollectiveEpilogueINS1D_23Sm100TmaWarpSpecializedILi3ELi2ELi16ELb1ELb0EEEJSG_NS5_IJNSR_ISF_SC_EENSR_IS16_SC_EEEEESH_SI_SH_SI_NS1D_6fusion15FusionCallbacksIS1H_NS1L_17LinearCombinationISH_fSH_fLNS_15FloatRoundStyleE2EEESG_S1K_JEEENS4_5SM1004TMEM4LOAD26SM100_TMEM_LOAD_16dp128b8xENS4_13SM90_TMA_LOADES1A_NS4_17SM75_U32x4_LDSM_NENS4_14SM90_TMA_STOREES1A_NS4_17SM90_U32x4_STSM_NENS4_39AutoVectorizingCopyWithAssumedAlignmentILi128EEEEEEvvEEEEvNT_6ParamsE)
        /*0044*/ 	.word	0x00000000
.L_29:


//--------------------- .nv.compat                --------------------------
	.section	.nv.compat,"",@"SHT_CUDA_COMPAT_INFO"
	.align	4
        /*0000*/ 	.byte	0x02, 0x09, 0x01, 0x00, 0x02, 0x02, 0x02, 0x00, 0x02, 0x05, 0x05, 0x00, 0x03, 0x07, 0x01, 0x01
        /*0010*/ 	.byte	0x02, 0x03, 0x01, 0x00, 0x02, 0x06, 0x01, 0x00, 0x04, 0x0b, 0x08, 0x00, 0x09, 0x00, 0x00, 0x00
        /*0020*/ 	.byte	0x00, 0x00, 0x00, 0x00


//--------------------- .nv.info._ZN7cutlass13device_kernelINS_4gemm6kernel13GemmUniversalIN4cute5tupleIJiiiiEEENS1_10collective13CollectiveMmaINS1_35MainloopSm100TmaUmmaWarpSpecializedILi6ELi2ELi4ENS5_IJNS4_1CILi4EEESB_NSA_ILi1EEEEEEEENS5_IJNSA_ILi64EEESF_SF_EEENS_10tfloat32_tENS5_IJlSC_lEEESH_SI_NS4_8TiledMMAINS4_8MMA_AtomIJNS4_17SM100_MMA_TF32_SSISH_SH_fLi64ELi64ELNS4_4UMMA5MajorE0ELSN_0ELNSM_7ScaleInE0ELSO_0EEEEEENS4_6LayoutINS5_IJSC_SC_SC_EEENS5_IJNSA_ILi0EEEST_ST_EEEEENS5_IJNS4_10UnderscoreESW_SW_EEEEENS4_23SM90_TMA_LOAD_MULTICASTENS4_14ComposedLayoutINS4_7SwizzleILi3ELi4ELi3EEENS4_18smem_ptr_flag_bitsILi32EEENSR_INS5_IJNSA_ILi8EEENSA_ILi32EEEEEENS5_IJS16_SC_EEEEEEEvNS4_8identityESZ_S1A_vS1B_EENS_8epilogue10collective18CollectiveEpilogueINS1D_23Sm100TmaWarpSpecializedILi3ELi2ELi16ELb1ELb0EEEJSG_NS5_IJNSR_ISF_SC_EENSR_IS16_SC_EEEEESH_SI_SH_SI_NS1D_6fusion15FusionCallbacksIS1H_NS1L_17LinearCombinationISH_fSH_fLNS_15FloatRoundStyleE2EEESG_S1K_JEEENS4_5SM1004TMEM4LOAD26SM100_TMEM_LOAD_16dp128b8xENS4_13SM90_TMA_LOADES1A_NS4_17SM75_U32x4_LDSM_NENS4_14SM90_TMA_STOREES1A_NS4_17SM90_U32x4_STSM_NENS4_39AutoVectorizingCopyWithAssumedAlignmentILi128EEEEEEvvEEEEvNT_6ParamsE --------------------------
	.section	.nv.info._ZN7cutlass13device_kernelINS_4gemm6kernel13GemmUniversalIN4cute5tupleIJiiiiEEENS1_10collective13CollectiveMmaINS1_35MainloopSm100TmaUmmaWarpSpecializedILi6ELi2ELi4ENS5_IJNS4_1CILi4EEESB_NSA_ILi1EEEEEEEENS5_IJNSA_ILi64EEESF_SF_EEENS_10tfloat32_tENS5_IJlSC_lEEESH_SI_NS4_8TiledMMAINS4_8MMA_AtomIJNS4_17SM100_MMA_TF32_SSISH_SH_fLi64ELi64ELNS4_4UMMA5MajorE0ELSN_0ELNSM_7ScaleInE0ELSO_0EEEEEENS4_6LayoutINS5_IJSC_SC_SC_EEENS5_IJNSA_ILi0EEEST_ST_EEEEENS5_IJNS4_10UnderscoreESW_SW_EEEEENS4_23SM90_TMA_LOAD_MULTICASTENS4_14ComposedLayoutINS4_7SwizzleILi3ELi4ELi3EEENS4_18smem_ptr_flag_bitsILi32EEENSR_INS5_IJNSA_ILi8EEENSA_ILi32EEEEEENS5_IJS16_SC_EEEEEEEvNS4_8identityESZ_S1A_vS1B_EENS_8epilogue10collective18CollectiveEpilogueINS1D_23Sm100TmaWarpSpecializedILi3ELi2ELi16ELb1ELb0EEEJSG_NS5_IJNSR_ISF_SC_EENSR_IS16_SC_EEEEESH_SI_SH_SI_NS1D_6fusion15FusionCallbacksIS1H_NS1L_17LinearCombinationISH_fSH_fLNS_15FloatRoundStyleE2EEESG_S1K_JEEENS4_5SM1004TMEM4LOAD26SM100_TMEM_LOAD_16dp128b8xENS4_13SM90_TMA_LOADES1A_NS4_17SM75_U32x4_LDSM_NENS4_14SM90_TMA_STOREES1A_NS4_17SM90_U32x4_STSM_NENS4_39AutoVectorizingCopyWithAssumedAlignmentILi128EEEEEEvvEEEEvNT_6ParamsE,"",@"SHT_CUDA_INFO"
	.sectionflags	@""
	.align	4


	//----- nvinfo : EIATTR_CUDA_API_VERSION
	.align		4
        /*0000*/ 	.byte	0x04, 0x37
        /*0002*/ 	.short	(.L_31 - .L_30)
.L_30:
        /*0004*/ 	.word	0x00000082


	//----- nvinfo : EIATTR_KPARAM_INFO
	.align		4
.L_31:
        /*0008*/ 	.byte	0x04, 0x17
        /*000a*/ 	.short	(.L_33 - .L_32)
.L_32:
        /*000c*/ 	.word	0x00000000
        /*0010*/ 	.short	0x0000
        /*0012*/ 	.short	0x0000
        /*0014*/ 	.byte	0x00, 0xf0, 0x01, 0x20


	//----- nvinfo : EIATTR_AT_ENTRY_FRAGMENTS
	.align		4
.L_33:
        /*0018*/ 	.byte	0x04, 0x4f
        /*001a*/ 	.short	(.L_35 - .L_34)


	//   ....[0]....
.L_34:
        /*001c*/ 	.word	0x00000006


	//----- nvinfo : EIATTR_RESERVED_SMEM_USED
	.align		4
.L_35:
        /*0020*/ 	.byte	0x01, 0x41
	.zero		2


	//----- nvinfo : EIATTR_SPARSE_MMA_MASK
	.align		4
        /*0024*/ 	.byte	0x03, 0x50
        /*0026*/ 	.short	0x0000


	//----- nvinfo : EIATTR_TCGEN05_1CTA_USED
	.align		4
        /*0028*/ 	.byte	0x01, 0x51
	.zero		2


	//----- nvinfo : EIATTR_MAXREG_COUNT
	.align		4
        /*002c*/ 	.byte	0x03, 0x1b
        /*002e*/ 	.short	0x00ff


	//----- nvinfo : EIATTR_NUM_BARRIERS
	.align		4
        /*0030*/ 	.byte	0x02, 0x4c
        /*0032*/ 	.byte	0x07
	.zero		1


	//----- nvinfo : EIATTR_EXTERNS
	.align		4
        /*0034*/ 	.byte	0x04, 0x0f
        /*0036*/ 	.short	(.L_37 - .L_36)


	//   ....[0]....
	.align		4
.L_36:
        /*0038*/ 	.word	index@(__assertfail)


	//----- nvinfo : EIATTR_MERCURY_ISA_VERSION
	.align		4
.L_37:
        /*003c*/ 	.byte	0x03, 0x5f
        /*003e*/ 	.short	0x0101


	//----- nvinfo : EIATTR_INT_WARP_WIDE_INSTR_OFFSETS
	.align		4
        /*0040*/ 	.byte	0x04, 0x31
        /*0042*/ 	.short	(.L_39 - .L_38)


	//   ....[0]....
.L_38:
        /*0044*/ 	.word	0x00004610


	//   ....[1]....
        /*0048*/ 	.word	0x00004630


	//   ....[2]....
        /*004c*/ 	.word	0x00004660


	//   ....[3]....
        /*0050*/ 	.word	0x00005230


	//   ....[4]....
        /*0054*/ 	.word	0x000052b0


	//   ....[5]....
        /*0058*/ 	.word	0x000053b0


	//   ....[6]....
        /*005c*/ 	.word	0x000054c0


	//----- nvinfo : EIATTR_COOP_GROUP_MASK_REGIDS
	.align		4
.L_39:
        /*0060*/ 	.byte	0x04, 0x29
        /*0062*/ 	.short	(.L_41 - .L_40)


	//   ....[0]....
.L_40:
        /*0064*/ 	.word	0xffffffff


	//   ....[1]....
        /*0068*/ 	.word	0xffffffff


	//   ....[2]....
        /*006c*/ 	.word	0xffffffff


	//   ....[3]....
        /*0070*/ 	.word	0xffffffff


	//   ....[4]....
        /*0074*/ 	.word	0xffffffff


	//   ....[5]....
        /*0078*/ 	.word	0xffffffff


	//   ....[6]....
        /*007c*/ 	.word	0xffffffff


	//   ....[7]....
        /*0080*/ 	.word	0xffffffff


	//   ....[8]....
        /*0084*/ 	.word	0xffffffff


	//   ....[9]....
        /*0088*/ 	.word	0xffffffff


	//   ....[10]....
        /*008c*/ 	.word	0xffffffff


	//   ....[11]....
        /*0090*/ 	.word	0xffffffff


	//   ....[12]....
        /*0094*/ 	.word	0xffffffff


	//   ....[13]....
        /*0098*/ 	.word	0xffffffff


	//----- nvinfo : EIATTR_COOP_GROUP_INSTR_OFFSETS
	.align		4
.L_41:
        /*009c*/ 	.byte	0x04, 0x28
        /*009e*/ 	.short	(.L_43 - .L_42)


	//   ....[0]....
.L_42:
        /*00a0*/ 	.word	0x00000080


	//   ....[1]....
        /*00a4*/ 	.word	0x000004e0


	//   ....[2]....
        /*00a8*/ 	.word	0x000006d0


	//   ....[3]....
        /*00ac*/ 	.word	0x00000850


	//   ....[4]....
        /*00b0*/ 	.word	0x00000950


	//   ....[5]....
        /*00b4*/ 	.word	0x00000ac0


	//   ....[6]....
        /*00b8*/ 	.word	0x00000c60


	//   ....[7]....
        /*00bc*/ 	.word	0x00000e10


	//   ....[8]....
        /*00c0*/ 	.word	0x00002660


	//   ....[9]....
        /*00c4*/ 	.word	0x00003640


	//   ....[10]....
        /*00c8*/ 	.word	0x00003850


	//   ....[11]....
        /*00cc*/ 	.word	0x00003880


	//   ....[12]....
        /*00d0*/ 	.word	0x000044f0


	//   ....[13]....
        /*00d4*/ 	.word	0x00004720


	//----- nvinfo : EIATTR_VRC_CTA_INIT_COUNT
	.align		4
.L_43:
        /*00d8*/ 	.byte	0x02, 0x4a
        /*00da*/ 	.byte	0x80
	.zero		1


	//----- nvinfo : EIATTR_SYSCALL_OFFSETS
	.align		4
        /*00dc*/ 	.byte	0x04, 0x46
        /*00de*/ 	.short	(.L_45 - .L_44)


	//   ....[0]....
.L_44:
        /*00e0*/ 	.word	0x000061c0


	//   ....[1]....
        /*00e4*/ 	.word	0x000062b0


	//   ....[2]....
        /*00e8*/ 	.word	0x00006b60


	//   ....[3]....
        /*00ec*/ 	.word	0x000075c0


	//----- nvinfo : EIATTR_MBARRIER_INSTR_OFFSETS
	.align		4
.L_45:
        /*00f0*/ 	.byte	0x04, 0x39
        /*00f2*/ 	.short	(.L_47 - .L_46)


	//   ....[0]....
.L_46:
        /*00f4*/ 	.word	0x00000600
        /*00f8*/ 	.word	0x000000ff
        /*00fc*/ 	.word	0x00000000
        /*0100*/ 	.short	0x0100
        /*0102*/ 	.byte	0x04
	.zero		1


	//   ....[1]....
        /*0104*/ 	.word	0x00000610
        /*0108*/ 	.word	0x000000ff
        /*010c*/ 	.word	0x00000030
        /*0110*/ 	.short	0x0100
        /*0112*/ 	.byte	0x04
	.zero		1


	//   ....[2]....
        /*0114*/ 	.word	0x00000620
        /*0118*/ 	.word	0x000000ff
        /*011c*/ 	.word	0x00000008
        /*0120*/ 	.short	0x0100
        /*0122*/ 	.byte	0x04
	.zero		1


	//   ....[3]....
        /*0124*/ 	.word	0x00000630
        /*0128*/ 	.word	0x000000ff
        /*012c*/ 	.word	0x00000038
        /*0130*/ 	.short	0x0100
        /*0132*/ 	.byte	0x04
	.zero		1


	//   ....[4]....
        /*0134*/ 	.word	0x00000640
        /*0138*/ 	.word	0x000000ff
        /*013c*/ 	.word	0x00000010
        /*0140*/ 	.short	0x0100
        /*0142*/ 	.byte	0x04
	.zero		1


	//   ....[5]....
        /*0144*/ 	.word	0x00000650
        /*0148*/ 	.word	0x000000ff
        /*014c*/ 	.word	0x00000040
        /*0150*/ 	.short	0x0100
        /*0152*/ 	.byte	0x04
	.zero		1


	//   ....[6]....
        /*0154*/ 	.word	0x00000660
        /*0158*/ 	.word	0x000000ff
        /*015c*/ 	.word	0x00000018
        /*0160*/ 	.short	0x0100
        /*0162*/ 	.byte	0x04
	.zero		1


	//   ....[7]....
        /*0164*/ 	.word	0x00000670
        /*0168*/ 	.word	0x000000ff
        /*016c*/ 	.word	0x00000048
        /*0170*/ 	.short	0x0100
        /*0172*/ 	.byte	0x04
	.zero		1


	//   ....[8]....
        /*0174*/ 	.word	0x00000680
        /*0178*/ 	.word	0x000000ff
        /*017c*/ 	.word	0x00000020
        /*0180*/ 	.short	0x0100
        /*0182*/ 	.byte	0x04
	.zero		1


	//   ....[9]....
        /*0184*/ 	.word	0x00000690
        /*0188*/ 	.word	0x000000ff
        /*018c*/ 	.word	0x00000050
        /*0190*/ 	.short	0x0100
        /*0192*/ 	.byte	0x04
	.zero		1


	//   ....[10]....
        /*0194*/ 	.word	0x000006a0
        /*0198*/ 	.word	0x000000ff
        /*019c*/ 	.word	0x00000028
        /*01a0*/ 	.short	0x0100
        /*01a2*/ 	.byte	0x04
	.zero		1


	//   ....[11]....
        /*01a4*/ 	.word	0x000006b0
        /*01a8*/ 	.word	0x000000ff
        /*01ac*/ 	.word	0x00000058
        /*01b0*/ 	.short	0x0100
        /*01b2*/ 	.byte	0x04
	.zero		1


	//   ....[12]....
        /*01b4*/ 	.word	0x000007e0
        /*01b8*/ 	.word	0x000000ff
        /*01bc*/ 	.word	0x00000060
        /*01c0*/ 	.short	0x0100
        /*01c2*/ 	.byte	0x04
	.zero		1


	//   ....[13]....
        /*01c4*/ 	.word	0x000007f0
        /*01c8*/ 	.word	0x000000ff
        /*01cc*/ 	.word	0x00000078
        /*01d0*/ 	.short	0x0100
        /*01d2*/ 	.byte	0x04
	.zero		1


	//   ....[14]....
        /*01d4*/ 	.word	0x00000800
        /*01d8*/ 	.word	0x000000ff
        /*01dc*/ 	.word	0x00000068
        /*01e0*/ 	.short	0x0100
        /*01e2*/ 	.byte	0x04
	.zero		1


	//   ....[15]....
        /*01e4*/ 	.word	0x00000810
        /*01e8*/ 	.word	0x000000ff
        /*01ec*/ 	.word	0x00000080
        /*01f0*/ 	.short	0x0100
        /*01f2*/ 	.byte	0x04
	.zero		1


	//   ....[16]....
        /*01f4*/ 	.word	0x00000820
        /*01f8*/ 	.word	0x000000ff
        /*01fc*/ 	.word	0x00000070
        /*0200*/ 	.short	0x0100
        /*0202*/ 	.byte	0x04
	.zero		1


	//   ....[17]....
        /*0204*/ 	.word	0x00000830
        /*0208*/ 	.word	0x000000ff
        /*020c*/ 	.word	0x00000088
        /*0210*/ 	.short	0x0100
        /*0212*/ 	.byte	0x04
	.zero		1


	//   ....[18]....
        /*0214*/ 	.word	0x00000920
        /*0218*/ 	.word	0x000000ff
        /*021c*/ 	.word	0x00000090
        /*0220*/ 	.short	0x0100
        /*0222*/ 	.byte	0x06
	.zero		1


	//   ....[19]....
        /*0224*/ 	.word	0x00000930
        /*0228*/ 	.word	0x000000ff
        /*022c*/ 	.word	0x00000098
        /*0230*/ 	.short	0x0100
        /*0232*/ 	.byte	0x06
	.zero		1


	//   ....[20]....
        /*0234*/ 	.word	0x00000a70
        /*0238*/ 	.word	0x000000ff
        /*023c*/ 	.word	0x000000a0
        /*0240*/ 	.short	0x0100
        /*0242*/ 	.byte	0x06
	.zero		1


	//   ....[21]....
        /*0244*/ 	.word	0x00000a80
        /*0248*/ 	.word	0x000000ff
        /*024c*/ 	.word	0x000000b0
        /*0250*/ 	.short	0x0100
        /*0252*/ 	.byte	0x06
	.zero		1


	//   ....[22]....
        /*0254*/ 	.word	0x00000a90
        /*0258*/ 	.word	0x000000ff
        /*025c*/ 	.word	0x000000a8
        /*0260*/ 	.short	0x0100
        /*0262*/ 	.byte	0x06
	.zero		1


	//   ....[23]....
        /*0264*/ 	.word	0x00000aa0
        /*0268*/ 	.word	0x000000ff
        /*026c*/ 	.word	0x000000b8
        /*0270*/ 	.short	0x0100
        /*0272*/ 	.byte	0x06
	.zero		1


	//   ....[24]....
        /*0274*/ 	.word	0x00000bd0
        /*0278*/ 	.word	0x000000ff
        /*027c*/ 	.word	0x000000c0
        /*0280*/ 	.short	0x0100
        /*0282*/ 	.byte	0x04
	.zero		1


	//   ....[25]....
        /*0284*/ 	.word	0x00000be0
        /*0288*/ 	.word	0x000000ff
        /*028c*/ 	.word	0x000000e0
        /*0290*/ 	.short	0x0100
        /*0292*/ 	.byte	0x04
	.zero		1


	//   ....[26]....
        /*0294*/ 	.word	0x00000bf0
        /*0298*/ 	.word	0x000000ff
        /*029c*/ 	.word	0x000000c8
        /*02a0*/ 	.short	0x0100
        /*02a2*/ 	.byte	0x04
	.zero		1


	//   ....[27]....
        /*02a4*/ 	.word	0x00000c00
        /*02a8*/ 	.word	0x000000ff
        /*02ac*/ 	.word	0x000000e8
        /*02b0*/ 	.short	0x0100
        /*02b2*/ 	.byte	0x04
	.zero		1


	//   ....[28]....
        /*02b4*/ 	.word	0x00000c10
        /*02b8*/ 	.word	0x000000ff
        /*02bc*/ 	.word	0x000000d0
        /*02c0*/ 	.short	0x0100
        /*02c2*/ 	.byte	0x04
	.zero		1


	//   ....[29]....
        /*02c4*/ 	.word	0x00000c20
        /*02c8*/ 	.word	0x000000ff
        /*02cc*/ 	.word	0x000000f0
        /*02d0*/ 	.short	0x0100
        /*02d2*/ 	.byte	0x04
	.zero		1


	//   ....[30]....
        /*02d4*/ 	.word	0x00000c30
        /*02d8*/ 	.word	0x000000ff
        /*02dc*/ 	.word	0x000000d8
        /*02e0*/ 	.short	0x0100
        /*02e2*/ 	.byte	0x04
	.zero		1


	//   ....[31]....
        /*02e4*/ 	.word	0x00000c40
        /*02e8*/ 	.word	0x000000ff
        /*02ec*/ 	.word	0x000000f8
        /*02f0*/ 	.short	0x0100
        /*02f2*/ 	.byte	0x04
	.zero		1


	//   ....[32]....
        /*02f4*/ 	.word	0x00000d30
        /*02f8*/ 	.word	0x000000ff
        /*02fc*/ 	.word	0x00000100
        /*0300*/ 	.short	0x0100
        /*0302*/ 	.byte	0x04
	.zero		1


	//   ....[33]....
        /*0304*/ 	.word	0x00000d40
        /*0308*/ 	.word	0x000000ff
        /*030c*/ 	.word	0x00000110
        /*0310*/ 	.short	0x0100
        /*0312*/ 	.byte	0x04
	.zero		1


	//   ....[34]....
        /*0314*/ 	.word	0x00000d50
        /*0318*/ 	.word	0x000000ff
        /*031c*/ 	.word	0x00000108
        /*0320*/ 	.short	0x0100
        /*0322*/ 	.byte	0x04
	.zero		1


	//   ....[35]....
        /*0324*/ 	.word	0x00000d60
        /*0328*/ 	.word	0x000000ff
        /*032c*/ 	.word	0x00000118
        /*0330*/ 	.short	0x0100
        /*0332*/ 	.byte	0x04
	.zero		1


	//   ....[36]....
        /*0334*/ 	.word	0x00001c50
        /*0338*/ 	.word	0x00000003
        /*033c*/ 	.word	0x00000110
        /*0340*/ 	.short	0x010a
        /*0342*/ 	.byte	0xff
	.zero		1


	//   ....[37]....
        /*0344*/ 	.word	0x00001c80
        /*0348*/ 	.word	0x00000003
        /*034c*/ 	.word	0x00000100
        /*0350*/ 	.short	0x0101
        /*0352*/ 	.byte	0xff
	.zero		1


	//   ....[38]....
        /*0354*/ 	.word	0x00001d60
        /*0358*/ 	.word	0x000000ff
        /*035c*/ 	.word	0x00000030
        /*0360*/ 	.short	0x010a
        /*0362*/ 	.byte	0x04
	.zero		1


	//   ....[39]....
        /*0364*/ 	.word	0x00001de0
        /*0368*/ 	.word	0x000000ff
        /*036c*/ 	.word	0x00000030
        /*0370*/ 	.short	0x010a
        /*0372*/ 	.byte	0x21
	.zero		1


	//   ....[40]....
        /*0374*/ 	.word	0x00001f20
        /*0378*/ 	.word	0x000000ff
        /*037c*/ 	.word	0x00000030
        /*0380*/ 	.short	0x010a
        /*0382*/ 	.byte	0x04
	.zero		1


	//   ....[41]....
        /*0384*/ 	.word	0x000021e0
        /*0388*/ 	.word	0x000000ff
        /*038c*/ 	.word	0x00000098
        /*0390*/ 	.short	0x0101
        /*0392*/ 	.byte	0x15
	.zero		1


	//   ....[42]....
        /*0394*/ 	.word	0x00002200
        /*0398*/ 	.word	0x000000ff
        /*039c*/ 	.word	0x00000030
        /*03a0*/ 	.short	0x010a
        /*03a2*/ 	.byte	0x04
	.zero		1


	//   ....[43]....
        /*03a4*/ 	.word	0x00002280
        /*03a8*/ 	.word	0x000000ff
        /*03ac*/ 	.word	0x00000030
        /*03b0*/ 	.short	0x010a
        /*03b2*/ 	.byte	0x21
	.zero		1


	//   ....[44]....
        /*03b4*/ 	.word	0x000023c0
        /*03b8*/ 	.word	0x000000ff
        /*03bc*/ 	.word	0x00000030
        /*03c0*/ 	.short	0x010a
        /*03c2*/ 	.byte	0x04
	.zero		1


	//   ....[45]....
        /*03c4*/ 	.word	0x00002690
        /*03c8*/ 	.word	0x00000003
        /*03cc*/ 	.word	0x000000a0
        /*03d0*/ 	.short	0x010a
        /*03d2*/ 	.byte	0xff
	.zero		1


	//   ....[46]....
        /*03d4*/ 	.word	0x000027e0
        /*03d8*/ 	.word	0x00000000
        /*03dc*/ 	.word	0x00000000
        /*03e0*/ 	.short	0x0101
        /*03e2*/ 	.byte	0xff
	.zero		1


	//   ....[47]....
        /*03e4*/ 	.word	0x00002da0
        /*03e8*/ 	.word	0x000000ff
        /*03ec*/ 	.word	0x00000000
        /*03f0*/ 	.short	0x010a
        /*03f2*/ 	.byte	0x04
	.zero		1


	//   ....[48]....
        /*03f4*/ 	.word	0x00002e30
        /*03f8*/ 	.word	0x000000ff
        /*03fc*/ 	.word	0x00000000
        /*0400*/ 	.short	0x010a
        /*0402*/ 	.byte	0x05
	.zero		1


	//   ....[49]....
        /*0404*/ 	.word	0x00002ec0
        /*0408*/ 	.word	0x000000ff
        /*040c*/ 	.word	0x00000000
        /*0410*/ 	.short	0x010a
        /*0412*/ 	.byte	0x05
	.zero		1


	//   ....[50]....
        /*0414*/ 	.word	0x00002f50
        /*0418*/ 	.word	0x000000ff
        /*041c*/ 	.word	0x00000000
        /*0420*/ 	.short	0x010a
        /*0422*/ 	.byte	0x05
	.zero		1


	//   ....[51]....
        /*0424*/ 	.word	0x00002fe0
        /*0428*/ 	.word	0x000000ff
        /*042c*/ 	.word	0x00000000
        /*0430*/ 	.short	0x010a
        /*0432*/ 	.byte	0x05
	.zero		1


	//   ....[52]....
        /*0434*/ 	.word	0x00003080
        /*0438*/ 	.word	0x00000000
        /*043c*/ 	.word	0x00000000
        /*0440*/ 	.short	0x010a
        /*0442*/ 	.byte	0xff
	.zero		1


	//   ....[53]....
        /*0444*/ 	.word	0x000031a0
        /*0448*/ 	.word	0x00000002
        /*044c*/ 	.word	0x00000100
        /*0450*/ 	.short	0x010a
        /*0452*/ 	.byte	0xff
	.zero		1


	//   ....[54]....
        /*0454*/ 	.word	0x00003200
        /*0458*/ 	.word	0x00000004
        /*045c*/ 	.word	0x00000000
        /*0460*/ 	.short	0x0101
        /*0462*/ 	.byte	0xff
	.zero		1


	//   ....[55]....
        /*0464*/ 	.word	0x00003220
        /*0468*/ 	.word	0x000000ff
        /*046c*/ 	.word	0x000000b0
        /*0470*/ 	.short	0x010a
        /*0472*/ 	.byte	0x04
	.zero		1


	//   ....[56]....
        /*0474*/ 	.word	0x00003340
        /*0478*/ 	.word	0x00000002
        /*047c*/ 	.word	0x000000a0
        /*0480*/ 	.short	0x010a
        /*0482*/ 	.byte	0xff
	.zero		1


	//   ....[57]....
        /*0484*/ 	.word	0x00003450
        /*0488*/ 	.word	0x00000002
        /*048c*/ 	.word	0x00000000
        /*0490*/ 	.short	0x0101
        /*0492*/ 	.byte	0xff
	.zero		1


	//   ....[58]....
        /*0494*/ 	.word	0x000034e0
        /*0498*/ 	.word	0x000000ff
        /*049c*/ 	.word	0x000000b0
        /*04a0*/ 	.short	0x0106
        /*04a2*/ 	.byte	0x04
	.zero		1


	//   ....[59]....
        /*04a4*/ 	.word	0x00003500
        /*04a8*/ 	.word	0x000000ff
        /*04ac*/ 	.word	0x000000b0
        /*04b0*/ 	.short	0x010a
        /*04b2*/ 	.byte	0x04
	.zero		1


	//   ....[60]....
        /*04b4*/ 	.word	0x00003590
        /*04b8*/ 	.word	0x000000ff
        /*04bc*/ 	.word	0x000000b0
        /*04c0*/ 	.short	0x0106
        /*04c2*/ 	.byte	0x07
	.zero		1


	//   ....[61]....
        /*04c4*/ 	.word	0x000035d0
        /*04c8*/ 	.word	0x00000000
        /*04cc*/ 	.word	0x000000b0
        /*04d0*/ 	.short	0x010a
        /*04d2*/ 	.byte	0xff
	.zero		1


	//   ....[62]....
        /*04d4*/ 	.word	0x00003ba0
        /*04d8*/ 	.word	0x00000000
        /*04dc*/ 	.word	0x000000a0
        /*04e0*/ 	.short	0x010a
        /*04e2*/ 	.byte	0xff
	.zero		1


	//   ....[63]....
        /*04e4*/ 	.word	0x00003ca0
        /*04e8*/ 	.word	0x00000003
        /*04ec*/ 	.word	0x00000000
        /*04f0*/ 	.short	0x0101
        /*04f2*/ 	.byte	0xff
	.zero		1


	//   ....[64]....
        /*04f4*/ 	.word	0x00003cb0
        /*04f8*/ 	.word	0x000000ff
        /*04fc*/ 	.word	0x00000000
        /*0500*/ 	.short	0x010a
        /*0502*/ 	.byte	0x04
	.zero		1


	//   ....[65]....
        /*0504*/ 	.word	0x00003d30
        /*0508*/ 	.word	0x000000ff
        /*050c*/ 	.word	0x000000e0
        /*0510*/ 	.short	0x010a
        /*0512*/ 	.byte	0x2e
	.zero		1


	//   ....[66]....
        /*0514*/ 	.word	0x00003e10
        /*0518*/ 	.word	0x000000ff
        /*051c*/ 	.word	0x00000000
        /*0520*/ 	.short	0x010a
        /*0522*/ 	.byte	0x07
	.zero		1


	//   ....[67]....
        /*0524*/ 	.word	0x00003f50
        /*0528*/ 	.word	0x000000ff
        /*052c*/ 	.word	0x00000000
        /*0530*/ 	.short	0x010a
        /*0532*/ 	.byte	0x04
	.zero		1


	//   ....[68]....
        /*0534*/ 	.word	0x00004320
        /*0538*/ 	.word	0x000000ff
        /*053c*/ 	.word	0x00000000
        /*0540*/ 	.short	0x010a
        /*0542*/ 	.byte	0x04
	.zero		1


	//   ....[69]....
        /*0544*/ 	.word	0x000043b0
        /*0548*/ 	.word	0x000000ff
        /*054c*/ 	.word	0x00000000
        /*0550*/ 	.short	0x010a
        /*0552*/ 	.byte	0x05
	.zero		1


	//   ....[70]....
        /*0554*/ 	.word	0x00004440
        /*0558*/ 	.word	0x000000ff
        /*055c*/ 	.word	0x00000000
        /*0560*/ 	.short	0x010a
        /*0562*/ 	.byte	0x05
	.zero		1


	//   ....[71]....
        /*0564*/ 	.word	0x000044d0
        /*0568*/ 	.word	0x000000ff
        /*056c*/ 	.word	0x00000000
        /*0570*/ 	.short	0x010a
        /*0572*/ 	.byte	0x04
	.zero		1


	//   ....[72]....
        /*0574*/ 	.word	0x00004960
        /*0578*/ 	.word	0x0000000c
        /*057c*/ 	.word	0x000000a0
        /*0580*/ 	.short	0x010a
        /*0582*/ 	.byte	0xff
	.zero		1


	//   ....[73]....
        /*0584*/ 	.word	0x00004ad0
        /*0588*/ 	.word	0x00000000
        /*058c*/ 	.word	0x00000000
        /*0590*/ 	.short	0x0101
        /*0592*/ 	.byte	0xff
	.zero		1


	//   ....[74]....
        /*0594*/ 	.word	0x00004f50
        /*0598*/ 	.word	0x000000ff
        /*059c*/ 	.word	0x00000098
        /*05a0*/ 	.short	0x010a
        /*05a2*/ 	.byte	0x18
	.zero		1


	//   ....[75]....
        /*05a4*/ 	.word	0x00005110
        /*05a8*/ 	.word	0x000000ff
        /*05ac*/ 	.word	0x00000078
        /*05b0*/ 	.short	0x010a
        /*05b2*/ 	.byte	0x04
	.zero		1


	//   ....[76]....
        /*05b4*/ 	.word	0x000052e0
        /*05b8*/ 	.word	0x000000ff
        /*05bc*/ 	.word	0x00000060
        /*05c0*/ 	.short	0x010b
        /*05c2*/ 	.byte	0x04
	.zero		1


	//   ....[77]....
        /*05c4*/ 	.word	0x000052f0
        /*05c8*/ 	.word	0x000000ff
        /*05cc*/ 	.word	0x00000000
        /*05d0*/ 	.short	0x0101
        /*05d2*/ 	.byte	0x14
	.zero		1


	//   ....[78]....
        /*05d4*/ 	.word	0x00005300
        /*05d8*/ 	.word	0x000000ff
        /*05dc*/ 	.word	0x00000078
        /*05e0*/ 	.short	0x010a
        /*05e2*/ 	.byte	0x05
	.zero		1


	//   ....[79]....
        /*05e4*/ 	.word	0x000054f0
        /*05e8*/ 	.word	0x000000ff
        /*05ec*/ 	.word	0x00000060
        /*05f0*/ 	.short	0x010b
        /*05f2*/ 	.byte	0x05
	.zero		1


	//   ....[80]....
        /*05f4*/ 	.word	0x00005500
        /*05f8*/ 	.word	0x000000ff
        /*05fc*/ 	.word	0x00000000
        /*0600*/ 	.short	0x0101
        /*0602*/ 	.byte	0x04
	.zero		1


	//   ....[81]....
        /*0604*/ 	.word	0x000055a0
        /*0608*/ 	.word	0x000000ff
        /*060c*/ 	.word	0x00000000
        /*0610*/ 	.short	0x010a
        /*0612*/ 	.byte	0x04
	.zero		1


	//   ....[82]....
        /*0614*/ 	.word	0x00005630
        /*0618*/ 	.word	0x000000ff
        /*061c*/ 	.word	0x00000000
        /*0620*/ 	.short	0x010a
        /*0622*/ 	.byte	0x05
	.zero		1


	//   ....[83]....
        /*0624*/ 	.word	0x000056d0
        /*0628*/ 	.word	0x00000000
        /*062c*/ 	.word	0x00000000
        /*0630*/ 	.short	0x010a
        /*0632*/ 	.byte	0xff
	.zero		1


	//   ....[84]....
        /*0634*/ 	.word	0x00005a30
        /*0638*/ 	.word	0x00000000
        /*063c*/ 	.word	0x000000a0
        /*0640*/ 	.short	0x010a
        /*0642*/ 	.byte	0xff
	.zero		1


	//   ....[85]....
        /*0644*/ 	.word	0x00005b00
        /*0648*/ 	.word	0x00000000
        /*064c*/ 	.word	0x00000000
        /*0650*/ 	.short	0x0101
        /*0652*/ 	.byte	0xff
	.zero		1


	//   ....[86]....
        /*0654*/ 	.word	0x00006730
        /*0658*/ 	.word	0x00000002
        /*065c*/ 	.word	0x00000060
        /*0660*/ 	.short	0x010a
        /*0662*/ 	.byte	0xff
	.zero		1


	//   ....[87]....
        /*0664*/ 	.word	0x00006780
        /*0668*/ 	.word	0x0000004c
        /*066c*/ 	.word	0x000000c0
        /*0670*/ 	.short	0x010a
        /*0672*/ 	.byte	0xff
	.zero		1


	//   ....[88]....
        /*0674*/ 	.word	0x00006810
        /*0678*/ 	.word	0x00000002
        /*067c*/ 	.word	0x00000060
        /*0680*/ 	.short	0x010a
        /*0682*/ 	.byte	0xff
	.zero		1


	//   ....[89]....
        /*0684*/ 	.word	0x00006a40
        /*0688*/ 	.word	0x0000004c
        /*068c*/ 	.word	0x000000c0
        /*0690*/ 	.short	0x010a
        /*0692*/ 	.byte	0xff
	.zero		1


	//   ....[90]....
        /*0694*/ 	.word	0x000072e0
        /*0698*/ 	.word	0x00000000
        /*069c*/ 	.word	0x00000000
        /*06a0*/ 	.short	0x0101
        /*06a2*/ 	.byte	0xff
	.zero		1


	//   ....[91]....
        /*06a4*/ 	.word	0x000072f0
        /*06a8*/ 	.word	0x00000002
        /*06ac*/ 	.word	0x00000060
        /*06b0*/ 	.short	0x010a
        /*06b2*/ 	.byte	0xff
	.zero		1


	//   ....[92]....
        /*06b4*/ 	.word	0x000073c0
        /*06b8*/ 	.word	0x00000002
        /*06bc*/ 	.word	0x00000060
        /*06c0*/ 	.short	0x010a
        /*06c2*/ 	.byte	0xff
	.zero		1


	//   ....[93]....
        /*06c4*/ 	.word	0x000079e0
        /*06c8*/ 	.word	0x000000ff
        /*06cc*/ 	.word	0x00000000
        /*06d0*/ 	.short	0x0101
        /*06d2*/ 	.byte	0x04
	.zero		1


	//   ....[94]....
        /*06d4*/ 	.word	0x00007db0
        /*06d8*/ 	.word	0x00000002
        /*06dc*/ 	.word	0x00000000
        /*06e0*/ 	.short	0x0101
        /*06e2*/ 	.byte	0xff
	.zero		1


	//   ....[95]....
        /*06e4*/ 	.word	0x00008070
        /*06e8*/ 	.word	0x000000ff
        /*06ec*/ 	.word	0x00000000
        /*06f0*/ 	.short	0x0101
        /*06f2*/ 	.byte	0x06
	.zero		1


	//   ....[96]....
        /*06f4*/ 	.word	0x00008090
        /*06f8*/ 	.word	0x00000003
        /*06fc*/ 	.word	0x00000110
        /*0700*/ 	.short	0x010a
        /*0702*/ 	.byte	0xff
	.zero		1


	//   ....[97]....
        /*0704*/ 	.word	0x000080f0
        /*0708*/ 	.word	0x00000000
        /*070c*/ 	.word	0x00000030
        /*0710*/ 	.short	0x010a
        /*0712*/ 	.byte	0xff
	.zero		1


	//   ....[98]....
        /*0714*/ 	.word	0x00008150
        /*0718*/ 	.word	0x00000000
        /*071c*/ 	.word	0x00000030
        /*0720*/ 	.short	0x010a
        /*0722*/ 	.byte	0xff
	.zero		1


	//   ....[99]....
        /*0724*/ 	.word	0x000081a0
        /*0728*/ 	.word	0x00000003
        /*072c*/ 	.word	0x000000a0
        /*0730*/ 	.short	0x010a
        /*0732*/ 	.byte	0xff
	.zero		1


	//   ....[100]....
        /*0734*/ 	.word	0x00008200
        /*0738*/ 	.word	0x00000000
        /*073c*/ 	.word	0x00000000
        /*0740*/ 	.short	0x010a
        /*0742*/ 	.byte	0xff
	.zero		1


	//   ....[101]....
        /*0744*/ 	.word	0x00008260
        /*0748*/ 	.word	0x00000000
        /*074c*/ 	.word	0x00000000
        /*0750*/ 	.short	0x010a
        /*0752*/ 	.byte	0xff
	.zero		1


	//   ....[102]....
        /*0754*/ 	.word	0x000082c0
        /*0758*/ 	.word	0x00000000
        /*075c*/ 	.word	0x00000000
        /*0760*/ 	.short	0x010a
        /*0762*/ 	.byte	0xff
	.zero		1


	//   ....[103]....
        /*0764*/ 	.word	0x00008320
        /*0768*/ 	.word	0x00000000
        /*076c*/ 	.word	0x00000000
        /*0770*/ 	.short	0x010a
        /*0772*/ 	.byte	0xff
	.zero		1


	//   ....[104]....
        /*0774*/ 	.word	0x00008380
        /*0778*/ 	.word	0x00000000
        /*077c*/ 	.word	0x00000000
        /*0780*/ 	.short	0x010a
        /*0782*/ 	.byte	0xff
	.zero		1


	//   ....[105]....
        /*0784*/ 	.word	0x000083d0
        /*0788*/ 	.word	0x00000002
        /*078c*/ 	.word	0x00000100
        /*0790*/ 	.short	0x010a
        /*0792*/ 	.byte	0xff
	.zero		1


	//   ....[106]....
        /*0794*/ 	.word	0x00008430
        /*0798*/ 	.word	0x00000002
        /*079c*/ 	.word	0x000000b0
        /*07a0*/ 	.short	0x010a
        /*07a2*/ 	.byte	0xff
	.zero		1


	//   ....[107]....
        /*07a4*/ 	.word	0x00008480
        /*07a8*/ 	.word	0x00000002
        /*07ac*/ 	.word	0x000000a0
        /*07b0*/ 	.short	0x010a
        /*07b2*/ 	.byte	0xff
	.zero		1


	//   ....[108]....
        /*07b4*/ 	.word	0x000084e0
        /*07b8*/ 	.word	0x00000000
        /*07bc*/ 	.word	0x000000b0
        /*07c0*/ 	.short	0x010a
        /*07c2*/ 	.byte	0xff
	.zero		1


	//   ....[109]....
        /*07c4*/ 	.word	0x00008530
        /*07c8*/ 	.word	0x00000000
        /*07cc*/ 	.word	0x000000a0
        /*07d0*/ 	.short	0x010a
        /*07d2*/ 	.byte	0xff
	.zero		1


	//   ....[110]....
        /*07d4*/ 	.word	0x00008590
        /*07d8*/ 	.word	0x00000003
        /*07dc*/ 	.word	0x000000e0
        /*07e0*/ 	.short	0x010a
        /*07e2*/ 	.byte	0xff
	.zero		1


	//   ....[111]....
        /*07e4*/ 	.word	0x000085f0
        /*07e8*/ 	.word	0x00000000
        /*07ec*/ 	.word	0x00000000
        /*07f0*/ 	.short	0x010a
        /*07f2*/ 	.byte	0xff
	.zero		1


	//   ....[112]....
        /*07f4*/ 	.word	0x00008650
        /*07f8*/ 	.word	0x00000000
        /*07fc*/ 	.word	0x00000000
        /*0800*/ 	.short	0x010a
        /*0802*/ 	.byte	0xff
	.zero		1


	//   ....[113]....
        /*0804*/ 	.word	0x000086b0
        /*0808*/ 	.word	0x00000000
        /*080c*/ 	.word	0x00000000
        /*0810*/ 	.short	0x010a
        /*0812*/ 	.byte	0xff
	.zero		1


	//   ....[114]....
        /*0814*/ 	.word	0x00008710
        /*0818*/ 	.word	0x00000000
        /*081c*/ 	.word	0x00000000
        /*0820*/ 	.short	0x010a
        /*0822*/ 	.byte	0xff
	.zero		1


	//   ....[115]....
        /*0824*/ 	.word	0x00008770
        /*0828*/ 	.word	0x00000000
        /*082c*/ 	.word	0x00000000
        /*0830*/ 	.short	0x010a
        /*0832*/ 	.byte	0xff
	.zero		1


	//   ....[116]....
        /*0834*/ 	.word	0x000087c0
        /*0838*/ 	.word	0x0000000c
        /*083c*/ 	.word	0x000000a0
        /*0840*/ 	.short	0x010a
        /*0842*/ 	.byte	0xff
	.zero		1


	//   ....[117]....
        /*0844*/ 	.word	0x00008820
        /*0848*/ 	.word	0x00000000
        /*084c*/ 	.word	0x00000098
        /*0850*/ 	.short	0x010a
        /*0852*/ 	.byte	0xff
	.zero		1


	//   ....[118]....
        /*0854*/ 	.word	0x00008880
        /*0858*/ 	.word	0x00000000
        /*085c*/ 	.word	0x00000078
        /*0860*/ 	.short	0x010a
        /*0862*/ 	.byte	0xff
	.zero		1


	//   ....[119]....
        /*0864*/ 	.word	0x000088e0
        /*0868*/ 	.word	0x00000009
        /*086c*/ 	.word	0x00000078
        /*0870*/ 	.short	0x010a
        /*0872*/ 	.byte	0xff
	.zero		1


	//   ....[120]....
        /*0874*/ 	.word	0x00008940
        /*0878*/ 	.word	0x00000000
        /*087c*/ 	.word	0x00000000
        /*0880*/ 	.short	0x010a
        /*0882*/ 	.byte	0xff
	.zero		1


	//   ....[121]....
        /*0884*/ 	.word	0x000089a0
        /*0888*/ 	.word	0x00000000
        /*088c*/ 	.word	0x00000000
        /*0890*/ 	.short	0x010a
        /*0892*/ 	.byte	0xff
	.zero		1


	//   ....[122]....
        /*0894*/ 	.word	0x000089f0
        /*0898*/ 	.word	0x00000000
        /*089c*/ 	.word	0x000000a0
        /*08a0*/ 	.short	0x010a
        /*08a2*/ 	.byte	0xff
	.zero		1


	//   ....[123]....
        /*08a4*/ 	.word	0x00008a40
        /*08a8*/ 	.word	0x00000002
        /*08ac*/ 	.word	0x00000060
        /*08b0*/ 	.short	0x010a
        /*08b2*/ 	.byte	0xff
	.zero		1


	//   ....[124]....
        /*08b4*/ 	.word	0x00008a90
        /*08b8*/ 	.word	0x0000004c
        /*08bc*/ 	.word	0x000000c0
        /*08c0*/ 	.short	0x010a
        /*08c2*/ 	.byte	0xff
	.zero		1


	//   ....[125]....
        /*08c4*/ 	.word	0x00008ae0
        /*08c8*/ 	.word	0x00000002
        /*08cc*/ 	.word	0x00000060
        /*08d0*/ 	.short	0x010a
        /*08d2*/ 	.byte	0xff
	.zero		1


	//----- nvinfo : EIATTR_NUM_MBARRIERS
	.align		4
.L_47:
        /*08d4*/ 	.byte	0x03, 0x38
        /*08d6*/ 	.short	0x0024


	//----- nvinfo : EIATTR_EXIT_INSTR_OFFSETS
	.align		4
        /*08d8*/ 	.byte	0x04, 0x1c
        /*08da*/ 	.short	(.L_49 - .L_48)


	//   ....[0]....
.L_48:
        /*08dc*/ 	.word	0x000030b0


	//   ....[1]....
        /*08e0*/ 	.word	0x000035a0


	//   ....[2]....
        /*08e4*/ 	.word	0x00003600


	//   ....[3]....
        /*08e8*/ 	.word	0x00004730


	//   ....[4]....
        /*08ec*/ 	.word	0x00005700


	//   ....[5]....
        /*08f0*/ 	.word	0x00005740


	//   ....[6]....
        /*08f4*/ 	.word	0x00007f70


	//   ....[7]....
        /*08f8*/ 	.word	0x00007fe0


	//   ....[8]....
        /*08fc*/ 	.word	0x00008010


	//   ....[9]....
        /*0900*/ 	.word	0x00008080


	//----- nvinfo : EIATTR_MAX_THREADS
	.align		4
.L_49:
        /*0904*/ 	.byte	0x04, 0x05
        /*0906*/ 	.short	(.L_51 - .L_50)
.L_50:
        /*0908*/ 	.word	0x00000100
        /*090c*/ 	.word	0x00000001
        /*0910*/ 	.word	0x00000001


	//----- nvinfo : EIATTR_CRS_STACK_SIZE
	.align		4
.L_51:
        /*0914*/ 	.byte	0x04, 0x1e
        /*0916*/ 	.short	(.L_53 - .L_52)
.L_52:
        /*0918*/ 	.word	0x00000000


	//----- nvinfo : EIATTR_CBANK_PARAM_SIZE
	.align		4
.L_53:
        /*091c*/ 	.byte	0x03, 0x19
        /*091e*/ 	.short	0x0800


	//----- nvinfo : EIATTR_PARAM_CBANK
	.align		4
        /*0920*/ 	.byte	0x04, 0x0a
        /*0922*/ 	.short	(.L_55 - .L_54)
	.align		4
.L_54:
        /*0924*/ 	.word	index@(.nv.constant0._ZN7cutlass13device_kernelINS_4gemm6kernel13GemmUniversalIN4cute5tupleIJiiiiEEENS1_10collective13CollectiveMmaINS1_35MainloopSm100TmaUmmaWarpSpecializedILi6ELi2ELi4ENS5_IJNS4_1CILi4EEESB_NSA_ILi1EEEEEEEENS5_IJNSA_ILi64EEESF_SF_EEENS_10tfloat32_tENS5_IJlSC_lEEESH_SI_NS4_8TiledMMAINS4_8MMA_AtomIJNS4_17SM100_MMA_TF32_SSISH_SH_fLi64ELi64ELNS4_4UMMA5MajorE0ELSN_0ELNSM_7ScaleInE0ELSO_0EEEEEENS4_6LayoutINS5_IJSC_SC_SC_EEENS5_IJNSA_ILi0EEEST_ST_EEEEENS5_IJNS4_10UnderscoreESW_SW_EEEEENS4_23SM90_TMA_LOAD_MULTICASTENS4_14ComposedLayoutINS4_7SwizzleILi3ELi4ELi3EEENS4_18smem_ptr_flag_bitsILi32EEENSR_INS5_IJNSA_ILi8EEENSA_ILi32EEEEEENS5_IJS16_SC_EEEEEEEvNS4_8identityESZ_S1A_vS1B_EENS_8epilogue10collective18CollectiveEpilogueINS1D_23Sm100TmaWarpSpecializedILi3ELi2ELi16ELb1ELb0EEEJSG_NS5_IJNSR_ISF_SC_EENSR_IS16_SC_EEEEESH_SI_SH_SI_NS1D_6fusion15FusionCallbacksIS1H_NS1L_17LinearCombinationISH_fSH_fLNS_15FloatRoundStyleE2EEESG_S1K_JEEENS4_5SM1004TMEM4LOAD26SM100_TMEM_LOAD_16dp128b8xENS4_13SM90_TMA_LOADES1A_NS4_17SM75_U32x4_LDSM_NENS4_14SM90_TMA_STOREES1A_NS4_17SM90_U32x4_STSM_NENS4_39AutoVectorizingCopyWithAssumedAlignmentILi128EEEEEEvvEEEEvNT_6ParamsE)
        /*0928*/ 	.short	0x0380
        /*092a*/ 	.short	0x0800


	//----- nvinfo : EIATTR_SW_WAR
	.align		4
.L_55:
        /*092c*/ 	.byte	0x04, 0x36
        /*092e*/ 	.short	(.L_57 - .L_56)
.L_56:
        /*0930*/ 	.word	0x00000008
.L_57:


//--------------------- .nv.callgraph             --------------------------
	.section	.nv.callgraph,"",@"SHT_CUDA_CALLGRAPH"
	.align	4
	.sectionentsize	8
	.align		4
        /*0000*/ 	.word	0x00000000
	.align		4
        /*0004*/ 	.word	0xffffffff
	.align		4
        /*0008*/ 	.word	index@(_ZN7cutlass13device_kernelINS_4gemm6kernel13GemmUniversalIN4cute5tupleIJiiiiEEENS1_10collective13CollectiveMmaINS1_35MainloopSm100TmaUmmaWarpSpecializedILi6ELi2ELi4ENS5_IJNS4_1CILi4EEESB_NSA_ILi1EEEEEEEENS5_IJNSA_ILi64EEESF_SF_EEENS_10tfloat32_tENS5_IJlSC_lEEESH_SI_NS4_8TiledMMAINS4_8MMA_AtomIJNS4_17SM100_MMA_TF32_SSISH_SH_fLi64ELi64ELNS4_4UMMA5MajorE0ELSN_0ELNSM_7ScaleInE0ELSO_0EEEEEENS4_6LayoutINS5_IJSC_SC_SC_EEENS5_IJNSA_ILi0EEEST_ST_EEEEENS5_IJNS4_10UnderscoreESW_SW_EEEEENS4_23SM90_TMA_LOAD_MULTICASTENS4_14ComposedLayoutINS4_7SwizzleILi3ELi4ELi3EEENS4_18smem_ptr_flag_bitsILi32EEENSR_INS5_IJNSA_ILi8EEENSA_ILi32EEEEEENS5_IJS16_SC_EEEEEEEvNS4_8identityESZ_S1A_vS1B_EENS_8epilogue10collective18CollectiveEpilogueINS1D_23Sm100TmaWarpSpecializedILi3ELi2ELi16ELb1ELb0EEEJSG_NS5_IJNSR_ISF_SC_EENSR_IS16_SC_EEEEESH_SI_SH_SI_NS1D_6fusion15FusionCallbacksIS1H_NS1L_17LinearCombinationISH_fSH_fLNS_15FloatRoundStyleE2EEESG_S1K_JEEENS4_5SM1004TMEM4LOAD26SM100_TMEM_LOAD_16dp128b8xENS4_13SM90_TMA_LOADES1A_NS4_17SM75_U32x4_LDSM_NENS4_14SM90_TMA_STOREES1A_NS4_17SM90_U32x4_STSM_NENS4_39AutoVectorizingCopyWithAssumedAlignmentILi128EEEEEEvvEEEEvNT_6ParamsE)
	.align		4
        /*000c*/ 	.word	index@(__assertfail)
	.align		4
        /*0010*/ 	.word	0x00000000
	.align		4
        /*0014*/ 	.word	0xfffffffe
	.align		4
        /*0018*/ 	.word	0x00000000
	.align		4
        /*001c*/ 	.word	0xfffffffd
	.align		4
        /*0020*/ 	.word	0x00000000
	.align		4
        /*0024*/ 	.word	0xfffffffc


//--------------------- .nv.constant4             --------------------------
	.section	.nv.constant4,"a",@progbits
	.align	8
	.align		8
.nv.constant4:
        /*0000*/ 	.dword	__assertfail
	.align		8
        /*0008*/ 	.dword	__unnamed_1
	.align		8
        /*0010*/ 	.dword	__unnamed_2
	.align		8
        /*0018*/ 	.dword	_ZN40_INTERNAL_eccaf4d9_4_k_cu_c7c2077a_340994cuda3std3__45__cpo5beginE
	.align		8
        /*0020*/ 	.dword	_ZN40_INTERNAL_eccaf4d9_4_k_cu_c7c2077a_340994cuda3std3__45__cpo3endE
	.align		8
        /*0028*/ 	.dword	_ZN40_INTERNAL_eccaf4d9_4_k_cu_c7c2077a_340994cuda3std3__45__cpo6cbeginE
	.align		8
        /*0030*/ 	.dword	_ZN40_INTERNAL_eccaf4d9_4_k_cu_c7c2077a_340994cuda3std3__45__cpo4cendE
	.align		8
        /*0038*/ 	.dword	_ZN40_INTERNAL_eccaf4d9_4_k_cu_c7c2077a_340994cuda3std3__442_GLOBAL__N__eccaf4d9_4_k_cu_c7c2077a_340996ignoreE
	.align		8
        /*0040*/ 	.dword	_ZN40_INTERNAL_eccaf4d9_4_k_cu_c7c2077a_340994cuda3std3__419piecewise_constructE
	.align		8
        /*0048*/ 	.dword	_ZN40_INTERNAL_eccaf4d9_4_k_cu_c7c2077a_340994cuda3std3__48in_placeE
	.align		8
        /*0050*/ 	.dword	_ZN40_INTERNAL_eccaf4d9_4_k_cu_c7c2077a_340994cuda3std6ranges3__45__cpo4swapE
	.align		8
        /*0058*/ 	.dword	_ZN40_INTERNAL_eccaf4d9_4_k_cu_c7c2077a_340994cuda3std6ranges3__45__cpo9iter_moveE
	.align		8
        /*0060*/ 	.dword	_ZN40_INTERNAL_eccaf4d9_4_k_cu_c7c2077a_340994cute7productE
	.align		8
        /*0068*/ 	.dword	_ZN40_INTERNAL_eccaf4d9_4_k_cu_c7c2077a_340994cute1_E
	.align		8
        /*0070*/ 	.dword	$str$25
	.align		8
        /*0078*/ 	.dword	$str$26
	.align		8
        /*0080*/ 	.dword	$str$27
	.align		8
        /*0088*/ 	.dword	$str$28


//--------------------- .text._ZN7cutlass13device_kernelINS_4gemm6kernel13GemmUniversalIN4cute5tupleIJiiiiEEENS1_10collective13CollectiveMmaINS1_35MainloopSm100TmaUmmaWarpSpecializedILi6ELi2ELi4ENS5_IJNS4_1CILi4EEESB_NSA_ILi1EEEEEEEENS5_IJNSA_ILi64EEESF_SF_EEENS_10tfloat32_tENS5_IJlSC_lEEESH_SI_NS4_8TiledMMAINS4_8MMA_AtomIJNS4_17SM100_MMA_TF32_SSISH_SH_fLi64ELi64ELNS4_4UMMA5MajorE0ELSN_0ELNSM_7ScaleInE0ELSO_0EEEEEENS4_6LayoutINS5_IJSC_SC_SC_EEENS5_IJNSA_ILi0EEEST_ST_EEEEENS5_IJNS4_10UnderscoreESW_SW_EEEEENS4_23SM90_TMA_LOAD_MULTICASTENS4_14ComposedLayoutINS4_7SwizzleILi3ELi4ELi3EEENS4_18smem_ptr_flag_bitsILi32EEENSR_INS5_IJNSA_ILi8EEENSA_ILi32EEEEEENS5_IJS16_SC_EEEEEEEvNS4_8identityESZ_S1A_vS1B_EENS_8epilogue10collective18CollectiveEpilogueINS1D_23Sm100TmaWarpSpecializedILi3ELi2ELi16ELb1ELb0EEEJSG_NS5_IJNSR_ISF_SC_EENSR_IS16_SC_EEEEESH_SI_SH_SI_NS1D_6fusion15FusionCallbacksIS1H_NS1L_17LinearCombinationISH_fSH_fLNS_15FloatRoundStyleE2EEESG_S1K_JEEENS4_5SM1004TMEM4LOAD26SM100_TMEM_LOAD_16dp128b8xENS4_13SM90_TMA_LOADES1A_NS4_17SM75_U32x4_LDSM_NENS4_14SM90_TMA_STOREES1A_NS4_17SM90_U32x4_STSM_NENS4_39AutoVectorizingCopyWithAssumedAlignmentILi128EEEEEEvvEEEEvNT_6ParamsE --------------------------
	.section	.text._ZN7cutlass13device_kernelINS_4gemm6kernel13GemmUniversalIN4cute5tupleIJiiiiEEENS1_10collective13CollectiveMmaINS1_35MainloopSm100TmaUmmaWarpSpecializedILi6ELi2ELi4ENS5_IJNS4_1CILi4EEESB_NSA_ILi1EEEEEEEENS5_IJNSA_ILi64EEESF_SF_EEENS_10tfloat32_tENS5_IJlSC_lEEESH_SI_NS4_8TiledMMAINS4_8MMA_AtomIJNS4_17SM100_MMA_TF32_SSISH_SH_fLi64ELi64ELNS4_4UMMA5MajorE0ELSN_0ELNSM_7ScaleInE0ELSO_0EEEEEENS4_6LayoutINS5_IJSC_SC_SC_EEENS5_IJNSA_ILi0EEEST_ST_EEEEENS5_IJNS4_10UnderscoreESW_SW_EEEEENS4_23SM90_TMA_LOAD_MULTICASTENS4_14ComposedLayoutINS4_7SwizzleILi3ELi4ELi3EEENS4_18smem_ptr_flag_bitsILi32EEENSR_INS5_IJNSA_ILi8EEENSA_ILi32EEEEEENS5_IJS16_SC_EEEEEEEvNS4_8identityESZ_S1A_vS1B_EENS_8epilogue10collective18CollectiveEpilogueINS1D_23Sm100TmaWarpSpecializedILi3ELi2ELi16ELb1ELb0EEEJSG_NS5_IJNSR_ISF_SC_EENSR_IS16_SC_EEEEESH_SI_SH_SI_NS1D_6fusion15FusionCallbacksIS1H_NS1L_17LinearCombinationISH_fSH_fLNS_15FloatRoundStyleE2EEESG_S1K_JEEENS4_5SM1004TMEM4LOAD26SM100_TMEM_LOAD_16dp128b8xENS4_13SM90_TMA_LOADES1A_NS4_17SM75_U32x4_LDSM_NENS4_14SM90_TMA_STOREES1A_NS4_17SM90_U32x4_STSM_NENS4_39AutoVectorizingCopyWithAssumedAlignmentILi128EEEEEEvvEEEEvNT_6ParamsE,"ax",@progbits
	.align	128
.text._ZN7cutlass13device_kernelINS_4gemm6kernel13GemmUniversalIN4cute5tupleIJiiiiEEENS1_10collective13CollectiveMmaINS1_35MainloopSm100TmaUmmaWarpSpecializedILi6ELi2ELi4ENS5_IJNS4_1CILi4EEESB_NSA_ILi1EEEEEEEENS5_IJNSA_ILi64EEESF_SF_EEENS_10tfloat32_tENS5_IJlSC_lEEESH_SI_NS4_8TiledMMAINS4_8MMA_AtomIJNS4_17SM100_MMA_TF32_SSISH_SH_fLi64ELi64ELNS4_4UMMA5MajorE0ELSN_0ELNSM_7ScaleInE0ELSO_0EEEEEENS4_6LayoutINS5_IJSC_SC_SC_EEENS5_IJNSA_ILi0EEEST_ST_EEEEENS5_IJNS4_10UnderscoreESW_SW_EEEEENS4_23SM90_TMA_LOAD_MULTICASTENS4_14ComposedLayoutINS4_7SwizzleILi3ELi4ELi3EEENS4_18smem_ptr_flag_bitsILi32EEENSR_INS5_IJNSA_ILi8EEENSA_ILi32EEEEEENS5_IJS16_SC_EEEEEEEvNS4_8identityESZ_S1A_vS1B_EENS_8epilogue10collective18CollectiveEpilogueINS1D_23Sm100TmaWarpSpecializedILi3ELi2ELi16ELb1ELb0EEEJSG_NS5_IJNSR_ISF_SC_EENSR_IS16_SC_EEEEESH_SI_SH_SI_NS1D_6fusion15FusionCallbacksIS1H_NS1L_17LinearCombinationISH_fSH_fLNS_15FloatRoundStyleE2EEESG_S1K_JEEENS4_5SM1004TMEM4LOAD26SM100_TMEM_LOAD_16dp128b8xENS4_13SM90_TMA_LOADES1A_NS4_17SM75_U32x4_LDSM_NENS4_14SM90_TMA_STOREES1A_NS4_17SM90_U32x4_STSM_NENS4_39AutoVectorizingCopyWithAssumedAlignmentILi128EEEEEEvvEEEEvNT_6ParamsE:
        .type           _ZN7cutlass13device_kernelINS_4gemm6kernel13GemmUniversalIN4cute5tupleIJiiiiEEENS1_10collective13CollectiveMmaINS1_35MainloopSm100TmaUmmaWarpSpecializedILi6ELi2ELi4ENS5_IJNS4_1CILi4EEESB_NSA_ILi1EEEEEEEENS5_IJNSA_ILi64EEESF_SF_EEENS_10tfloat32_tENS5_IJlSC_lEEESH_SI_NS4_8TiledMMAINS4_8MMA_AtomIJNS4_17SM100_MMA_TF32_SSISH_SH_fLi64ELi64ELNS4_4UMMA5MajorE0ELSN_0ELNSM_7ScaleInE0ELSO_0EEEEEENS4_6LayoutINS5_IJSC_SC_SC_EEENS5_IJNSA_ILi0EEEST_ST_EEEEENS5_IJNS4_10UnderscoreESW_SW_EEEEENS4_23SM90_TMA_LOAD_MULTICASTENS4_14ComposedLayoutINS4_7SwizzleILi3ELi4ELi3EEENS4_18smem_ptr_flag_bitsILi32EEENSR_INS5_IJNSA_ILi8EEENSA_ILi32EEEEEENS5_IJS16_SC_EEEEEEEvNS4_8identityESZ_S1A_vS1B_EENS_8epilogue10collective18CollectiveEpilogueINS1D_23Sm100TmaWarpSpecializedILi3ELi2ELi16ELb1ELb0EEEJSG_NS5_IJNSR_ISF_SC_EENSR_IS16_SC_EEEEESH_SI_SH_SI_NS1D_6fusion15FusionCallbacksIS1H_NS1L_17LinearCombinationISH_fSH_fLNS_15FloatRoundStyleE2EEESG_S1K_JEEENS4_5SM1004TMEM4LOAD26SM100_TMEM_LOAD_16dp128b8xENS4_13SM90_TMA_LOADES1A_NS4_17SM75_U32x4_LDSM_NENS4_14SM90_TMA_STOREES1A_NS4_17SM90_U32x4_STSM_NENS4_39AutoVectorizingCopyWithAssumedAlignmentILi128EEEEEEvvEEEEvNT_6ParamsE,@function
        .size           _ZN7cutlass13device_kernelINS_4gemm6kernel13GemmUniversalIN4cute5tupleIJiiiiEEENS1_10collective13CollectiveMmaINS1_35MainloopSm100TmaUmmaWarpSpecializedILi6ELi2ELi4ENS5_IJNS4_1CILi4EEESB_NSA_ILi1EEEEEEEENS5_IJNSA_ILi64EEESF_SF_EEENS_10tfloat32_tENS5_IJlSC_lEEESH_SI_NS4_8TiledMMAINS4_8MMA_AtomIJNS4_17SM100_MMA_TF32_SSISH_SH_fLi64ELi64ELNS4_4UMMA5MajorE0ELSN_0ELNSM_7ScaleInE0ELSO_0EEEEEENS4_6LayoutINS5_IJSC_SC_SC_EEENS5_IJNSA_ILi0EEEST_ST_EEEEENS5_IJNS4_10UnderscoreESW_SW_EEEEENS4_23SM90_TMA_LOAD_MULTICASTENS4_14ComposedLayoutINS4_7SwizzleILi3ELi4ELi3EEENS4_18smem_ptr_flag_bitsILi32EEENSR_INS5_IJNSA_ILi8EEENSA_ILi32EEEEEENS5_IJS16_SC_EEEEEEEvNS4_8identityESZ_S1A_vS1B_EENS_8epilogue10collective18CollectiveEpilogueINS1D_23Sm100TmaWarpSpecializedILi3ELi2ELi16ELb1ELb0EEEJSG_NS5_IJNSR_ISF_SC_EENSR_IS16_SC_EEEEESH_SI_SH_SI_NS1D_6fusion15FusionCallbacksIS1H_NS1L_17LinearCombinationISH_fSH_fLNS_15FloatRoundStyleE2EEESG_S1K_JEEENS4_5SM1004TMEM4LOAD26SM100_TMEM_LOAD_16dp128b8xENS4_13SM90_TMA_LOADES1A_NS4_17SM75_U32x4_LDSM_NENS4_14SM90_TMA_STOREES1A_NS4_17SM90_U32x4_STSM_NENS4_39AutoVectorizingCopyWithAssumedAlignmentILi128EEEEEEvvEEEEvNT_6ParamsE,(.L_x_171 - _ZN7cutlass13device_kernelINS_4gemm6kernel13GemmUniversalIN4cute5tupleIJiiiiEEENS1_10collective13CollectiveMmaINS1_35MainloopSm100TmaUmmaWarpSpecializedILi6ELi2ELi4ENS5_IJNS4_1CILi4EEESB_NSA_ILi1EEEEEEEENS5_IJNSA_ILi64EEESF_SF_EEENS_10tfloat32_tENS5_IJlSC_lEEESH_SI_NS4_8TiledMMAINS4_8MMA_AtomIJNS4_17SM100_MMA_TF32_SSISH_SH_fLi64ELi64ELNS4_4UMMA5MajorE0ELSN_0ELNSM_7ScaleInE0ELSO_0EEEEEENS4_6LayoutINS5_IJSC_SC_SC_EEENS5_IJNSA_ILi0EEEST_ST_EEEEENS5_IJNS4_10UnderscoreESW_SW_EEEEENS4_23SM90_TMA_LOAD_MULTICASTENS4_14ComposedLayoutINS4_7SwizzleILi3ELi4ELi3EEENS4_18smem_ptr_flag_bitsILi32EEENSR_INS5_IJNSA_ILi8EEENSA_ILi32EEEEEENS5_IJS16_SC_EEEEEEEvNS4_8identityESZ_S1A_vS1B_EENS_8epilogue10collective18CollectiveEpilogueINS1D_23Sm100TmaWarpSpecializedILi3ELi2ELi16ELb1ELb0EEEJSG_NS5_IJNSR_ISF_SC_EENSR_IS16_SC_EEEEESH_SI_SH_SI_NS1D_6fusion15FusionCallbacksIS1H_NS1L_17LinearCombinationISH_fSH_fLNS_15FloatRoundStyleE2EEESG_S1K_JEEENS4_5SM1004TMEM4LOAD26SM100_TMEM_LOAD_16dp128b8xENS4_13SM90_TMA_LOADES1A_NS4_17SM75_U32x4_LDSM_NENS4_14SM90_TMA_STOREES1A_NS4_17SM90_U32x4_STSM_NENS4_39AutoVectorizingCopyWithAssumedAlignmentILi128EEEEEEvvEEEEvNT_6ParamsE)
        .other          _ZN7cutlass13device_kernelINS_4gemm6kernel13GemmUniversalIN4cute5tupleIJiiiiEEENS1_10collective13CollectiveMmaINS1_35MainloopSm100TmaUmmaWarpSpecializedILi6ELi2ELi4ENS5_IJNS4_1CILi4EEESB_NSA_ILi1EEEEEEEENS5_IJNSA_ILi64EEESF_SF_EEENS_10tfloat32_tENS5_IJlSC_lEEESH_SI_NS4_8TiledMMAINS4_8MMA_AtomIJNS4_17SM100_MMA_TF32_SSISH_SH_fLi64ELi64ELNS4_4UMMA5MajorE0ELSN_0ELNSM_7ScaleInE0ELSO_0EEEEEENS4_6LayoutINS5_IJSC_SC_SC_EEENS5_IJNSA_ILi0EEEST_ST_EEEEENS5_IJNS4_10UnderscoreESW_SW_EEEEENS4_23SM90_TMA_LOAD_MULTICASTENS4_14ComposedLayoutINS4_7SwizzleILi3ELi4ELi3EEENS4_18smem_ptr_flag_bitsILi32EEENSR_INS5_IJNSA_ILi8EEENSA_ILi32EEEEEENS5_IJS16_SC_EEEEEEEvNS4_8identityESZ_S1A_vS1B_EENS_8epilogue10collective18CollectiveEpilogueINS1D_23Sm100TmaWarpSpecializedILi3ELi2ELi16ELb1ELb0EEEJSG_NS5_IJNSR_ISF_SC_EENSR_IS16_SC_EEEEESH_SI_SH_SI_NS1D_6fusion15FusionCallbacksIS1H_NS1L_17LinearCombinationISH_fSH_fLNS_15FloatRoundStyleE2EEESG_S1K_JEEENS4_5SM1004TMEM4LOAD26SM100_TMEM_LOAD_16dp128b8xENS4_13SM90_TMA_LOADES1A_NS4_17SM75_U32x4_LDSM_NENS4_14SM90_TMA_STOREES1A_NS4_17SM90_U32x4_STSM_NENS4_39AutoVectorizingCopyWithAssumedAlignmentILi128EEEEEEvvEEEEvNT_6ParamsE,@"STO_CUDA_ENTRY STV_DEFAULT"
_ZN7cutlass13device_kernelINS_4gemm6kernel13GemmUniversalIN4cute5tupleIJiiiiEEENS1_10collective13CollectiveMmaINS1_35MainloopSm100TmaUmmaWarpSpecializedILi6ELi2ELi4ENS5_IJNS4_1CILi4EEESB_NSA_ILi1EEEEEEEENS5_IJNSA_ILi64EEESF_SF_EEENS_10tfloat32_tENS5_IJlSC_lEEESH_SI_NS4_8TiledMMAINS4_8MMA_AtomIJNS4_17SM100_MMA_TF32_SSISH_SH_fLi64ELi64ELNS4_4UMMA5MajorE0ELSN_0ELNSM_7ScaleInE0ELSO_0EEEEEENS4_6LayoutINS5_IJSC_SC_SC_EEENS5_IJNSA_ILi0EEEST_ST_EEEEENS5_IJNS4_10UnderscoreESW_SW_EEEEENS4_23SM90_TMA_LOAD_MULTICASTENS4_14ComposedLayoutINS4_7SwizzleILi3ELi4ELi3EEENS4_18smem_ptr_flag_bitsILi32EEENSR_INS5_IJNSA_ILi8EEENSA_ILi32EEEEEENS5_IJS16_SC_EEEEEEEvNS4_8identityESZ_S1A_vS1B_EENS_8epilogue10collective18CollectiveEpilogueINS1D_23Sm100TmaWarpSpecializedILi3ELi2ELi16ELb1ELb0EEEJSG_NS5_IJNSR_ISF_SC_EENSR_IS16_SC_EEEEESH_SI_SH_SI_NS1D_6fusion15FusionCallbacksIS1H_NS1L_17LinearCombinationISH_fSH_fLNS_15FloatRoundStyleE2EEESG_S1K_JEEENS4_5SM1004TMEM4LOAD26SM100_TMEM_LOAD_16dp128b8xENS4_13SM90_TMA_LOADES1A_NS4_17SM75_U32x4_LDSM_NENS4_14SM90_TMA_STOREES1A_NS4_17SM90_U32x4_STSM_NENS4_39AutoVectorizingCopyWithAssumedAlignmentILi128EEEEEEvvEEEEvNT_6ParamsE:
[----:B------:R-:W1:Y:S01]  /*0000*/  LDC R1, c[0x0][0x37c] ;  /* 0x0000df00ff017b82 */ /* 0x000e620000000800 */
[----:B------:R-:W2:Y:S01]  /*0010*/  S2R R71, SR_TID.X ;  /* 0x0000000000477919 */ /* 0x000ea20000002100 */
[----:B------:R-:W3:Y:S01]  /*0020*/  LDCU.64 UR8, c[0x0][0x890] ;  /* 0x00011200ff0877ac */ /* 0x000ee20008000a00 */
[----:B------:R-:W-:Y:S02]  /*0030*/  PRMT R61, RZ, 0x7610, R61 ;  /* 0x00007610ff3d7816 */ /* 0x000fe4000000003d */
[----:B------:R-:W-:Y:S02]  /*0040*/  ELECT P4, URZ, PT ;  /* 0x0000000000ff782f */ /* 0x000fe40003880000 */
[----:B---3--:R-:W-:-:S04]  /*0050*/  ISETP.NE.U32.AND P0, PT, RZ, UR8, PT ;  /* 0x00000008ff007c0c */ /* 0x008fc8000bf05070 */
[----:B------:R-:W-:Y:S02]  /*0060*/  ISETP.NE.AND.EX P1, PT, RZ, UR9, PT, P0 ;  /* 0x00000009ff007c0c */ /* 0x000fe4000bf25300 */
[----:B--2---:R-:W-:-:S05]  /*0070*/  SHF.R.U32.HI R62, RZ, 0x5, R71 ;  /* 0x00000005ff3e7819 */ /* 0x004fca0000011647 */
[----:B------:R-:W2:Y:S02]  /*0080*/  SHFL.IDX PT, R0, R62, RZ, 0x1f ;  /* 0x00001fff3e007589 */ /* 0x000ea400000e0000 */
[----:B--2---:R-:W-:-:S04]  /*0090*/  R2UR UR22, R0 ;  /* 0x00000000001672ca */ /* 0x004fc800000e0000 */
[----:B-1----:R-:W-:Y:S05]  /*00a0*/  @P1 BRA `(.L_x_0) ;  /* 0x0000000000301947 */ /* 0x002fea0003800000 */
[----:B------:R-:W1:Y:S02]  /*00b0*/  LDCU.64 UR4, c[0x0][0x888] ;  /* 0x00011100ff0477ac */ /* 0x000e640008000a00 */
[----:B-1----:R-:W-:-:S04]  /*00c0*/  UISETP.NE.U32.AND UP0, UPT, UR4, URZ, UPT ;  /* 0x000000ff0400728c */ /* 0x002fc8000bf05070 */
[----:B------:R-:W-:-:S09]  /*00d0*/  UISETP.NE.AND.EX UP0, UPT, UR5, URZ, UPT, UP0 ;  /* 0x000000ff0500728c */ /* 0x000fd2000bf05300 */
[----:B------:R-:W-:Y:S05]  /*00e0*/  BRA.U !UP0, `(.L_x_1) ;  /* 0x0000000108147547 */ /* 0x000fea000b800000 */
[----:B------:R-:W1:Y:S01]  /*00f0*/  LDC.64 R2, c[0x0][0x888] ;  /* 0x00022200ff027b82 */ /* 0x000e620000000a00 */
[----:B------:R-:W1:Y:S02]  /*0100*/  LDCU.64 UR4, c[0x0][0x358] ;  /* 0x00006b00ff0477ac */ /* 0x000e640008000a00 */
[----:B-1----:R1:W5:Y:S01]  /*0110*/  LDG.E R27, desc[UR4][R2.64] ;  /* 0x00000004021b7981 */ /* 0x002362000c1e1900 */
[----:B------:R-:W-:Y:S01]  /*0120*/  HFMA2 R61, -RZ, RZ, 0, 5.9604644775390625e-08 ;  /* 0x00000001ff3d7431 */ /* 0x000fe200000001ff */
[----:B------:R-:W-:Y:S05]  /*0130*/  BRA `(.L_x_0) ;  /* 0x00000000000c7947 */ /* 0x000fea0003800000 */
.L_x_1:
[----:B------:R-:W1:Y:S01]  /*0140*/  LDCU UR4, c[0x0][0x880] ;  /* 0x00011000ff0477ac */ /* 0x000e620008000800 */
[----:B------:R-:W-:Y:S01]  /*0150*/  HFMA2 R61, -RZ, RZ, 0, 5.9604644775390625e-08 ;  /* 0x00000001ff3d7431 */ /* 0x000fe200000001ff */
[----:B-1----:R-:W-:-:S07]  /*0160*/  MOV R27, UR4 ;  /* 0x00000004001b7c02 */ /* 0x002fce0008000f00 */
.L_x_0:
[----:B------:R-:W2:Y:S02]  /*0170*/  LDCU.64 UR4, c[0x0][0x8b0] ;  /* 0x00011600ff0477ac */ /* 0x000ea40008000a00 */
[----:B--2---:R-:W-:-:S04]  /*0180*/  UISETP.NE.U32.AND UP0, UPT, UR4, URZ, UPT ;  /* 0x000000ff0400728c */ /* 0x004fc8000bf05070 */
[----:B------:R-:W-:-:S09]  /*0190*/  UISETP.NE.AND.EX UP0, UPT, UR5, URZ, UPT, UP0 ;  /* 0x000000ff0500728c */ /* 0x000fd2000bf05300 */
[----:B------:R-:W-:Y:S05]  /*01a0*/  BRA.U UP0, `(.L_x_2) ;  /* 0x0000000100287547 */ /* 0x000fea000b800000 */
[----:B------:R-:W2:Y:S02]  /*01b0*/  LDCU.64 UR4, c[0x0][0x8a8] ;  /* 0x00011500ff0477ac */ /* 0x000ea40008000a00 */
[----:B--2---:R-:W-:-:S04]  /*01c0*/  UISETP.NE.U32.AND UP0, UPT, UR4, URZ, UPT ;  /* 0x000000ff0400728c */ /* 0x004fc8000bf05070 */
[----:B------:R-:W-:-:S09]  /*01d0*/  UISETP.NE.AND.EX UP0, UPT, UR5, URZ, UPT, UP0 ;  /* 0x000000ff0500728c */ /* 0x000fd2000bf05300 */
[----:B------:R-:W-:Y:S05]  /*01e0*/  BRA.U !UP0, `(.L_x_3) ;  /* 0x0000000108107547 */ /* 0x000fea000b800000 */
[----:B------:R-:W2:Y:S01]  /*01f0*/  LDC.64 R24, c[0x0][0x8a8] ;  /* 0x00022a00ff187b82 */ /* 0x000ea20000000a00 */
[----:B------:R-:W2:Y:S02]  /*0200*/  LDCU.64 UR4, c[0x0][0x358] ;  /* 0x00006b00ff0477ac */ /* 0x000ea40008000a00 */
[----:B--2---:R2:W5:Y:S01]  /*0210*/  LDG.E R24, desc[UR4][R24.64] ;  /* 0x0000000418187981 */ /* 0x004562000c1e1900 */
[----:B------:R-:W-:Y:S05]  /*0220*/  BRA `(.L_x_2) ;  /* 0x0000000000087947 */ /* 0x000fea0003800000 */
.L_x_3:
[----:B------:R-:W2:Y:S02]  /*0230*/  LDCU UR4, c[0x0][0x8a0] ;  /* 0x00011400ff0477ac */ /* 0x000ea40008000800 */
[----:B--2---:R-:W-:Y:S02]  /*0240*/  MOV R24, UR4 ;  /* 0x0000000400187c02 */ /* 0x004fe40008000f00 */
.L_x_2:
[----:B------:R-:W-:Y:S01]  /*0250*/  IMAD.U32 R0, RZ, RZ, UR22 ;  /* 0x00000016ff007e24 */ /* 0x000fe2000f8e00ff */
[----:B------:R-:W-:Y:S04]  /*0260*/  BSSY.RECONVERGENT B0, `(.L_x_4) ;  /* 0x000000c000007945 */ /* 0x000fe80003800200 */
[C---:B------:R-:W-:Y:S02]  /*0270*/  ISETP.NE.OR P2, PT, R0.reuse, 0x1, !P4 ;  /* 0x000000010000780c */ /* 0x040fe40006745670 */
[----:B------:R-:W-:-:S11]  /*0280*/  ISETP.NE.OR P1, PT, R0, 0x3, !P4 ;  /* 0x000000030000780c */ /* 0x000fd60006725670 */
[----:B------:R-:W-:Y:S05]  /*0290*/  @P2 BRA `(.L_x_5) ;  /* 0x0000000000202947 */ /* 0x000fea0003800000 */
[----:B------:R-:W3:Y:S02]  /*02a0*/  LDCU.64 UR4, c[0x0][0x348] ;  /* 0x00006900ff0477ac */ /* 0x000ee40008000a00 */
[----:B---3--:R-:W-:Y:S02]  /*02b0*/  UIADD3 UR6, UP1, UPT, UR4, 0x80, URZ ;  /* 0x0000008004067890 */ /* 0x008fe4000ff3e0ff */
[----:B------:R-:W-:Y:S02]  /*02c0*/  UIADD3 UR4, UP0, UPT, UR4, 0x180, URZ ;  /* 0x0000018004047890 */ /* 0x000fe4000ff1e0ff */
[----:B------:R-:W-:Y:S02]  /*02d0*/  UIADD3.X UR7, UPT, UPT, URZ, UR5, URZ, UP1, !UPT ;  /* 0x00000005ff077290 */ /* 0x000fe40008ffe4ff */
[----:B------:R-:W-:-:S07]  /*02e0*/  UIADD3.X UR5, UPT, UPT, URZ, UR5, URZ, UP0, !UPT ;  /* 0x00000005ff057290 */ /* 0x000fce00087fe4ff */
[----:B------:R3:W-:Y:S02]  /*02f0*/  UTMACCTL.PF [UR6] ;  /* 0x00000000060079b9 */ /* 0x0007e40008040000 */
[----:B------:R3:W-:Y:S02]  /*0300*/  UTMACCTL.PF [UR4] ;  /* 0x00000000040079b9 */ /* 0x0007e40008040000 */
[----:B---3--:R-:W-:Y:S01]  /*0310*/  NOP ;  /* 0x0000000000007918 */ /* 0x008fe20000000000 */
.L_x_5:
[----:B------:R-:W-:Y:S05]  /*0320*/  BSYNC.RECONVERGENT B0 ;  /* 0x0000000000007941 */ /* 0x000fea0003800200 */
.L_x_4:
[----:B------:R-:W-:Y:S04]  /*0330*/  BSSY.RECONVERGENT B0, `(.L_x_6) ;  /* 0x000000a000007945 */ /* 0x000fe80003800200 */
        /* <DEDUP_REMOVED lines=9> */
.L_x_7:
[----:B------:R-:W-:Y:S05]  /*03d0*/  BSYNC.RECONVERGENT B0 ;  /* 0x0000000000007941 */ /* 0x000fea0003800200 */
.L_x_6:
[----:B------:R-:W3:Y:S01]  /*03e0*/  LDCU.64 UR4, c[0x0][0x888] ;  /* 0x00011100ff0477ac */ /* 0x000ee20008000a00 */
[----:B------:R-:W-:Y:S01]  /*03f0*/  ISETP.NE.AND.EX P0, PT, RZ, UR9, PT, P0 ;  /* 0x00000009ff007c0c */ /* 0x000fe2000bf05300 */
[----:B------:R-:W-:Y:S01]  /*0400*/  UPLOP3.LUT UP3, UPT, UPT, UPT, UPT, 0x80, 0x8 ;  /* 0x000000000008789c */ /* 0x000fe20003f6f070 */
[----:B---3--:R-:W-:-:S04]  /*0410*/  ISETP.NE.U32.AND P1, PT, RZ, UR4, PT ;  /* 0x00000004ff007c0c */ /* 0x008fc8000bf25070 */
[----:B------:R-:W-:-:S13]  /*0420*/  ISETP.NE.AND.EX P1, PT, RZ, UR5, PT, P1 ;  /* 0x00000005ff007c0c */ /* 0x000fda000bf25310 */
[----:B------:R-:W-:Y:S05]  /*0430*/  @P1 BRA P0, `(.L_x_8) ;  /* 0x0000000000281947 */ /* 0x000fea0000000000 */
[----:B------:R-:W-:Y:S01]  /*0440*/  UISETP.NE.U32.AND UP0, UPT, UR8, URZ, UPT ;  /* 0x000000ff0800728c */ /* 0x000fe2000bf05070 */
[----:B-----5:R-:W-:Y:S01]  /*0450*/  FSETP.NEU.AND P0, PT, R27, RZ, PT ;  /* 0x000000ff1b00720b */ /* 0x020fe20003f0d000 */
[----:B------:R-:W-:Y:S02]  /*0460*/  UISETP.NE.U32.AND UP2, UPT, UR4, URZ, UPT ;  /* 0x000000ff0400728c */ /* 0x000fe4000bf45070 */
[----:B------:R-:W-:Y:S02]  /*0470*/  UISETP.NE.AND.EX UP1, UPT, UR9, URZ, UPT, UP0 ;  /* 0x000000ff0900728c */ /* 0x000fe4000bf25300 */
[----:B------:R-:W-:-:S04]  /*0480*/  UISETP.NE.AND.EX UP0, UPT, UR5, URZ, UPT, UP2 ;  /* 0x000000ff0500728c */ /* 0x000fc8000bf05320 */
[----:B------:R-:W-:-:S04]  /*0490*/  USEL UR4, URZ, 0xffffffff, UP0 ;  /* 0xffffffffff047887 */ /* 0x000fc80008000000 */
[----:B------:R-:W-:Y:S01]  /*04a0*/  VOTEU.ANY UP0, P0 ;  /* 0x0000000000ff7886 */ /* 0x000fe20000000100 */
[----:B------:R-:W-:-:S04]  /*04b0*/  @!UP1 USEL UR4, URZ, 0xffffffff, UP0 ;  /* 0xffffffffff049887 */ /* 0x000fc80008000000 */
[----:B------:R-:W-:-:S04]  /*04c0*/  ULOP3.LUT UR4, UR4, 0x1, URZ, 0xc0, !UPT ;  /* 0x0000000104047892 */ /* 0x000fc8000f8ec0ff */
[----:B------:R-:W-:-:S11]  /*04d0*/  UISETP.NE.U32.AND UP3, UPT, UR4, 0x1, UPT ;  /* 0x000000010400788c */ /* 0x000fd6000bf65070 */
.L_x_8:
[----:B-1----:R-:W1:Y:S01]  /*04e0*/  SHFL.IDX PT, R2, R62, RZ, 0x1f ;  /* 0x00001fff3e027589 */ /* 0x002e6200000e0000 */
[----:B------:R-:W-:-:S04]  /*04f0*/  UISETP.NE.AND UP0, UPT, UR22, 0x2, UPT ;  /* 0x000000021600788c */ /* 0x000fc8000bf05270 */
[----:B------:R-:W-:Y:S01]  /*0500*/  USEL UR37, URZ, 0x1, UP0 ;  /* 0x00000001ff257887 */ /* 0x000fe20008000000 */
[----:B-1----:R-:W-:-:S13]  /*0510*/  ISETP.NE.AND P0, PT, R2, RZ, PT ;  /* 0x000000ff0200720c */ /* 0x002fda0003f05270 */
[----:B------:R-:W-:Y:S05]  /*0520*/  @P0 BRA `(.L_x_9) ;  /* 0x0000000000680947 */ /* 0x000fea0003800000 */
[----:B------:R-:W1:Y:S01]  /*0530*/  S2UR UR4, SR_CgaCtaId ;  /* 0x00000000000479c3 */ /* 0x000e620000008800 */
[----:B------:R-:W-:Y:S01]  /*0540*/  UMOV UR5, 0x400 ;  /* 0x0000040000057882 */ /* 0x000fe20000000000 */
[----:B------:R-:W-:Y:S01]  /*0550*/  UMOV UR8, 0x1 ;  /* 0x0000000100087882 */ /* 0x000fe20000000000 */
[----:B------:R-:W-:Y:S01]  /*0560*/  UMOV UR6, 0x7 ;  /* 0x0000000700067882 */ /* 0x000fe20000000000 */
[----:B------:R-:W-:-:S04]  /*0570*/  UIADD3 UR8, UPT, UPT, -UR8, 0x100000, URZ ;  /* 0x0010000008087890 */ /* 0x000fc8000fffe1ff */
[----:B------:R-:W-:Y:S02]  /*0580*/  USHF.L.U32 UR9, UR8, 0xb, URZ ;  /* 0x0000000b08097899 */ /* 0x000fe400080006ff */
[----:B------:R-:W-:Y:S02]  /*0590*/  USHF.L.U32 UR8, UR8, 0x1, URZ ;  /* 0x0000000108087899 */ /* 0x000fe400080006ff */
[----:B------:R-:W-:-:S04]  /*05a0*/  UIADD3 UR6, UPT, UPT, -UR6, 0x100000, URZ ;  /* 0x0010000006067890 */ /* 0x000fc8000fffe1ff */
[----:B------:R-:W-:Y:S02]  /*05b0*/  USHF.L.U32 UR7, UR6, 0xb, URZ ;  /* 0x0000000b06077899 */ /* 0x000fe400080006ff */
[----:B------:R-:W-:Y:S01]  /*05c0*/  USHF.L.U32 UR6, UR6, 0x1, URZ ;  /* 0x0000000106067899 */ /* 0x000fe200080006ff */
[----:B------:R-:W-:Y:S01]  /*05d0*/  ELECT P0, URZ, PT ;  /* 0x0000000000ff782f */ /* 0x000fe20003800000 */
[----:B-1----:R-:W-:Y:S01]  /*05e0*/  ULEA UR4, UR4, UR5, 0x18 ;  /* 0x0000000504047291 */ /* 0x002fe2000f8ec0ff */
[----:B------:R-:W1:Y:S11]  /*05f0*/  FENCE.VIEW.ASYNC.S ;  /* 0x00000000000073c6 */ /* 0x000e760000000000 */
[----:B-1----:R1:W3:Y:S01]  /*0600*/  SYNCS.EXCH.64 URZ, [UR4], UR8 ;  /* 0x0000000804ff75b2 */ /* 0x0022e20008000100 */
[----:B------:R1:W4:Y:S01]  /*0610*/  SYNCS.EXCH.64 URZ, [UR4+0x30], UR6 ;  /* 0x0000300604ff75b2 */ /* 0x0003220008000100 */
[----:B------:R1:W1:Y:S01]  /*0620*/  SYNCS.EXCH.64 URZ, [UR4+0x8], UR8 ;  /* 0x0000080804ff75b2 */ /* 0x0002620008000100 */
        /* <DEDUP_REMOVED lines=9> */
[----:B------:R-:W-:Y:S01]  /*06c0*/  NOP ;  /* 0x0000000000007918 */ /* 0x000fe20000000000 */
.L_x_9:
[----:B------:R-:W2:Y:S01]  /*06d0*/  SHFL.IDX PT, R2, R62, RZ, 0x1f ;  /* 0x00001fff3e027589 */ /* 0x000ea200000e0000 */
[----:B------:R-:W-:Y:S01]  /*06e0*/  NOP ;  /* 0x0000000000007918 */ /* 0x000fe20000000000 */
[----:B--2---:R-:W-:-:S13]  /*06f0*/  ISETP.NE.AND P0, PT, R2, 0x1, PT ;  /* 0x000000010200780c */ /* 0x004fda0003f05270 */
[----:B------:R-:W-:Y:S05]  /*0700*/  @P0 BRA `(.L_x_10) ;  /* 0x0000000000500947 */ /* 0x000fea0003800000 */
[----:B-1----:R-:W1:Y:S01]  /*0710*/  S2UR UR4, SR_CgaCtaId ;  /* 0x00000000000479c3 */ /* 0x002e620000008800 */
        /* <DEDUP_REMOVED lines=12> */
[----:B-1----:R2:W1:Y:S01]  /*07e0*/  SYNCS.EXCH.64 URZ, [UR4+0x60], UR8 ;  /* 0x0000600804ff75b2 */ /* 0x0024620008000100 */
[----:B------:R2:W1:Y:S01]  /*07f0*/  SYNCS.EXCH.64 URZ, [UR4+0x78], UR6 ;  /* 0x0000780604ff75b2 */ /* 0x0004620008000100 */
[----:B------:R2:W1:Y:S01]  /*0800*/  SYNCS.EXCH.64 URZ, [UR4+0x68], UR8 ;  /* 0x0000680804ff75b2 */ /* 0x0004620008000100 */
[----:B------:R2:W1:Y:S01]  /*0810*/  SYNCS.EXCH.64 URZ, [UR4+0x80], UR6 ;  /* 0x0000800604ff75b2 */ /* 0x0004620008000100 */
[----:B------:R2:W1:Y:S01]  /*0820*/  SYNCS.EXCH.64 URZ, [UR4+0x70], UR8 ;  /* 0x0000700804ff75b2 */ /* 0x0004620008000100 */
[----:B------:R2:W1:Y:S02]  /*0830*/  SYNCS.EXCH.64 URZ, [UR4+0x88], UR6 ;  /* 0x0000880604ff75b2 */ /* 0x0004640008000100 */
[----:B--2---:R-:W-:Y:S01]  /*0840*/  NOP ;  /* 0x0000000000007918 */ /* 0x004fe20000000000 */
.L_x_10:
[----:B------:R-:W2:Y:S01]  /*0850*/  SHFL.IDX PT, R2, R62, RZ, 0x1f ;  /* 0x00001fff3e027589 */ /* 0x000ea200000e0000 */
[----:B------:R-:W-:Y:S01]  /*0860*/  NOP ;  /* 0x0000000000007918 */ /* 0x000fe20000000000 */
[----:B--2---:R-:W-:-:S13]  /*0870*/  ISETP.NE.AND P0, PT, R2, 0x3, PT ;  /* 0x000000030200780c */ /* 0x004fda0003f05270 */
[----:B------:R-:W-:Y:S05]  /*0880*/  @P0 BRA `(.L_x_11) ;  /* 0x0000000000300947 */ /* 0x000fea0003800000 */
[----:B-1----:R-:W1:Y:S01]  /*0890*/  S2UR UR4, SR_CgaCtaId ;  /* 0x00000000000479c3 */ /* 0x002e620000008800 */
[----:B------:R-:W-:Y:S01]  /*08a0*/  UMOV UR6, 0x400 ;  /* 0x0000040000067882 */ /* 0x000fe20000000000 */
[----:B------:R-:W-:Y:S01]  /*08b0*/  UMOV UR5, 0x20 ;  /* 0x0000002000057882 */ /* 0x000fe20000000000 */
[----:B------:R-:W-:Y:S01]  /*08c0*/  ELECT P0, URZ, PT ;  /* 0x0000000000ff782f */ /* 0x000fe20003800000 */
[----:B-1----:R-:W-:Y:S02]  /*08d0*/  ULEA UR6, UR4, UR6, 0x18 ;  /* 0x0000000604067291 */ /* 0x002fe4000f8ec0ff */
[----:B------:R-:W-:-:S04]  /*08e0*/  UIADD3 UR4, UPT, UPT, -UR5, 0x100000, URZ ;  /* 0x0010000005047890 */ /* 0x000fc8000fffe1ff */
[----:B------:R-:W-:Y:S02]  /*08f0*/  USHF.L.U32 UR5, UR4, 0xb, URZ ;  /* 0x0000000b04057899 */ /* 0x000fe400080006ff */
[----:B------:R-:W-:Y:S01]  /*0900*/  USHF.L.U32 UR4, UR4, 0x1, URZ ;  /* 0x0000000104047899 */ /* 0x000fe200080006ff */
[----:B------:R-:W1:Y:S11]  /*0910*/  FENCE.VIEW.ASYNC.S ;  /* 0x00000000000073c6 */ /* 0x000e760000000000 */
[----:B-1----:R2:W1:Y:S01]  /*0920*/  SYNCS.EXCH.64 URZ, [UR6+0x90], UR4 ;  /* 0x0000900406ff75b2 */ /* 0x0024620008000100 */
[----:B------:R2:W1:Y:S02]  /*0930*/  SYNCS.EXCH.64 URZ, [UR6+0x98], UR4 ;  /* 0x0000980406ff75b2 */ /* 0x0004640008000100 */
[----:B--2---:R-:W-:Y:S01]  /*0940*/  NOP ;  /* 0x0000000000007918 */ /* 0x004fe20000000000 */
.L_x_11:
[----:B------:R-:W2:Y:S01]  /*0950*/  SHFL.IDX PT, R2, R62, RZ, 0x1f ;  /* 0x00001fff3e027589 */ /* 0x000ea200000e0000 */
[----:B------:R-:W-:Y:S01]  /*0960*/  NOP ;  /* 0x0000000000007918 */ /* 0x000fe20000000000 */
[----:B--2---:R-:W-:-:S13]  /*0970*/  ISETP.NE.AND P0, PT, R2, 0x4, PT ;  /* 0x000000040200780c */ /* 0x004fda0003f05270 */
[----:B------:R-:W-:Y:S05]  /*0980*/  @P0 BRA `(.L_x_12) ;  /* 0x00000000004c0947 */ /* 0x000fea0003800000 */
[----:B-1----:R-:W1:Y:S01]  /*0990*/  S2UR UR6, SR_CgaCtaId ;  /* 0x00000000000679c3 */ /* 0x002e620000008800 */
[----:B------:R-:W-:Y:S01]  /*09a0*/  UMOV UR4, 0xe20 ;  /* 0x00000e2000047882 */ /* 0x000fe20000000000 */
[----:B------:R-:W-:Y:S01]  /*09b0*/  UMOV UR5, 0x400 ;  /* 0x0000040000057882 */ /* 0x000fe20000000000 */
[----:B------:R-:W-:Y:S01]  /*09c0*/  USEL UR4, UR4, 0xc20, UP3 ;  /* 0x00000c2004047887 */ /* 0x000fe20009800000 */
[----:B------:R-:W-:Y:S01]  /*09d0*/  UMOV UR8, 0x1 ;  /* 0x0000000100087882 */ /* 0x000fe20000000000 */
[----:B------:R-:W-:Y:S01]  /*09e0*/  ELECT P0, URZ, PT ;  /* 0x0000000000ff782f */ /* 0x000fe20003800000 */
[----:B------:R-:W-:-:S04]  /*09f0*/  UIADD3 UR8, UPT, UPT, -UR8, 0x100000, URZ ;  /* 0x0010000008087890 */ /* 0x000fc8000fffe1ff */
[----:B------:R-:W-:Y:S02]  /*0a00*/  USHF.L.U32 UR9, UR8, 0xb, URZ ;  /* 0x0000000b08097899 */ /* 0x000fe400080006ff */
[----:B------:R-:W-:Y:S02]  /*0a10*/  USHF.L.U32 UR8, UR8, 0x1, URZ ;  /* 0x0000000108087899 */ /* 0x000fe400080006ff */
[----:B-1----:R-:W-:Y:S02]  /*0a20*/  ULEA UR6, UR6, UR5, 0x18 ;  /* 0x0000000506067291 */ /* 0x002fe4000f8ec0ff */
[----:B------:R-:W-:-:S04]  /*0a30*/  UIADD3 UR4, UPT, UPT, -UR4, 0x100000, URZ ;  /* 0x0010000004047890 */ /* 0x000fc8000fffe1ff */
[----:B------:R-:W-:Y:S02]  /*0a40*/  USHF.L.U32 UR5, UR4, 0xb, URZ ;  /* 0x0000000b04057899 */ /* 0x000fe400080006ff */
[----:B------:R-:W-:Y:S01]  /*0a50*/  USHF.L.U32 UR4, UR4, 0x1, URZ ;  /* 0x0000000104047899 */ /* 0x000fe200080006ff */
[----:B------:R-:W1:Y:S03]  /*0a60*/  FENCE.VIEW.ASYNC.S ;  /* 0x00000000000073c6 */ /* 0x000e660000000000 */
[----:B-1----:R2:W1:Y:S08]  /*0a70*/  SYNCS.EXCH.64 URZ, [UR6+0xa0], UR8 ;  /* 0x0000a00806ff75b2 */ /* 0x0024700008000100 */
[----:B------:R2:W1:Y:S01]  /*0a80*/  SYNCS.EXCH.64 URZ, [UR6+0xb0], UR4 ;  /* 0x0000b00406ff75b2 */ /* 0x0004620008000100 */
[----:B------:R2:W1:Y:S01]  /*0a90*/  SYNCS.EXCH.64 URZ, [UR6+0xa8], UR8 ;  /* 0x0000a80806ff75b2 */ /* 0x0004620008000100 */
[----:B------:R2:W1:Y:S02]  /*0aa0*/  SYNCS.EXCH.64 URZ, [UR6+0xb8], UR4 ;  /* 0x0000b80406ff75b2 */ /* 0x0004640008000100 */
[----:B--2---:R-:W-:Y:S01]  /*0ab0*/  NOP ;  /* 0x0000000000007918 */ /* 0x004fe20000000000 */
.L_x_12:
        /* <DEDUP_REMOVED lines=22> */
[----:B------:R2:W1:Y:S01]  /*0c20*/  SYNCS.EXCH.64 URZ, [UR4+0xf0], UR6 ;  /* 0x0000f00604ff75b2 */ /* 0x0004620008000100 */
[----:B------:R2:W1:Y:S01]  /*0c30*/  SYNCS.EXCH.64 URZ, [UR4+0xd8], UR8 ;  /* 0x0000d80804ff75b2 */ /* 0x0004620008000100 */
[----:B------:R2:W1:Y:S02]  /*0c40*/  SYNCS.EXCH.64 URZ, [UR4+0xf8], UR6 ;  /* 0x0000f80604ff75b2 */ /* 0x0004640008000100 */
[----:B--2---:R-:W-:Y:S01]  /*0c50*/  NOP ;  /* 0x0000000000007918 */ /* 0x004fe20000000000 */
.L_x_13:
[----:B------:R-:W2:Y:S01]  /*0c60*/  SHFL.IDX PT, R2, R62, RZ, 0x1f ;  /* 0x00001fff3e027589 */ /* 0x000ea200000e0000 */
[----:B------:R-:W1:Y:S01]  /*0c70*/  S2UR UR54, SR_CgaCtaId ;  /* 0x00000000003679c3 */ /* 0x000e620000008800 */
[----:B------:R-:W-:Y:S01]  /*0c80*/  NOP ;  /* 0x0000000000007918 */ /* 0x000fe20000000000 */
[----:B--2---:R-:W-:-:S13]  /*0c90*/  ISETP.NE.AND P0, PT, R2, 0x3, PT ;  /* 0x000000030200780c */ /* 0x004fda0003f05270 */
[----:B-1----:R-:W-:Y:S05]  /*0ca0*/  @P0 BRA `(.L_x_14) ;  /* 0x0000000000340947 */ /* 0x002fea0003800000 */
[----:B------:R-:W-:Y:S01]  /*0cb0*/  UMOV UR4, 0x400 ;  /* 0x0000040000047882 */ /* 0x000fe20000000000 */
[----:B------:R-:W-:Y:S01]  /*0cc0*/  UMOV UR6, 0x20 ;  /* 0x0000002000067882 */ /* 0x000fe20000000000 */
[----:B------:R-:W-:Y:S02]  /*0cd0*/  ULEA UR4, UR54, UR4, 0x18 ;  /* 0x0000000436047291 */ /* 0x000fe4000f8ec0ff */
[----:B------:R-:W-:-:S04]  /*0ce0*/  UIADD3 UR6, UPT, UPT, -UR6, 0x100000, URZ ;  /* 0x0010000006067890 */ /* 0x000fc8000fffe1ff */
[----:B------:R-:W-:Y:S02]  /*0cf0*/  USHF.L.U32 UR7, UR6, 0xb, URZ ;  /* 0x0000000b06077899 */ /* 0x000fe400080006ff */
[----:B------:R-:W-:Y:S01]  /*0d00*/  USHF.L.U32 UR6, UR6, 0x1, URZ ;  /* 0x0000000106067899 */ /* 0x000fe200080006ff */
[----:B------:R-:W-:Y:S01]  /*0d10*/  ELECT P0, URZ, PT ;  /* 0x0000000000ff782f */ /* 0x000fe20003800000 */
[----:B------:R-:W1:Y:S10]  /*0d20*/  FENCE.VIEW.ASYNC.S ;  /* 0x00000000000073c6 */ /* 0x000e740000000000 */
[----:B-1----:R1:W2:Y:S01]  /*0d30*/  SYNCS.EXCH.64 URZ, [UR4+0x100], UR6 ;  /* 0x0001000604ff75b2 */ /* 0x0022a20008000100 */
[----:B------:R1:W1:Y:S01]  /*0d40*/  SYNCS.EXCH.64 URZ, [UR4+0x110], UR6 ;  /* 0x0001100604ff75b2 */ /* 0x0002620008000100 */
[----:B------:R1:W1:Y:S01]  /*0d50*/  SYNCS.EXCH.64 URZ, [UR4+0x108], UR6 ;  /* 0x0001080604ff75b2 */ /* 0x0002620008000100 */
[----:B------:R1:W1:Y:S01]  /*0d60*/  SYNCS.EXCH.64 URZ, [UR4+0x118], UR6 ;  /* 0x0001180604ff75b2 */ /* 0x0002620008000100 */
[----:B------:R-:W-:Y:S01]  /*0d70*/  NOP ;  /* 0x0000000000007918 */ /* 0x000fe20000000000 */
.L_x_14:
[----:B------:R-:W3:Y:S01]  /*0d80*/  LDCU UR31, c[0x0][0x36c] ;  /* 0x00006d80ff1f77ac */ /* 0x000ee20008000800 */
[----:B------:R-:W-:Y:S01]  /*0d90*/  ISETP.NE.OR P4, PT, R0, 0x2, !P4 ;  /* 0x000000020000780c */ /* 0x000fe20006785670 */
[----:B------:R-:W-:Y:S01]  /*0da0*/  NOP ;  /* 0x0000000000007918 */ /* 0x000fe20000000000 */
[----:B------:R-:W-:Y:S01]  /*0db0*/  LOP3.LUT R0, R71, 0x1f, RZ, 0xc0, !PT ;  /* 0x0000001f47007812 */ /* 0x000fe200078ec0ff */
[----:B------:R-:W-:Y:S02]  /*0dc0*/  UISETP.NE.AND UP4, UPT, UR22, URZ, UPT ;  /* 0x000000ff1600728c */ /* 0x000fe4000bf85270 */
[----:B---3--:R-:W-:-:S09]  /*0dd0*/  UISETP.EQ.U32.AND UP0, UPT, UR31, 0x1, UPT ;  /* 0x000000011f00788c */ /* 0x008fd2000bf02070 */
[----:B------:R-:W-:Y:S05]  /*0de0*/  BRA.U !UP0, `(.L_x_15) ;  /* 0x0000000108087547 */ /* 0x000fea000b800000 */
[----:B-12-4-:R-:W-:Y:S01]  /*0df0*/  UCGABAR_ARV ;  /* 0x00000000000079c7 */ /* 0x016fe20008000000 */
[----:B------:R-:W-:Y:S05]  /*0e00*/  BRA `(.L_x_16) ;  /* 0x0000000000047947 */ /* 0x000fea0003800000 */
.L_x_15:
[----:B-12-4-:R-:W-:Y:S01]  /*0e10*/  NOP ;  /* 0x0000000000007918 */ /* 0x016fe20000000000 */
.L_x_16:
[----:B------:R-:W1:Y:S01]  /*0e20*/  S2UR UR8, SR_CTAID.X ;  /* 0x00000000000879c3 */ /* 0x000e620000002500 */
[----:B------:R-:W-:-:S05]  /*0e30*/  CS2R.32 R64, SR_CgaSize ;  /* 0x0000000000407805 */ /* 0x000fca0000008a00 */
[----:B------:R-:W-:-:S05]  /*0e40*/  IMAD R64, R64, -0xa0, RZ ;  /* 0xffffff6040407824 */ /* 0x000fca00078e02ff */
[----:B------:R-:W-:-:S14]  /*0e50*/  R2UR UR4, R64 ;  /* 0x00000000400472ca */ /* 0x000fdc00000e0000 */
[----:B------:R-:W2:Y:S01]  /*0e60*/  LDCU UR4, c[0x0][UR4+0x2b0] ;  /* 0x00005600040477ac */ /* 0x000ea20008000800 */
[----:B------:R-:W-:-:S05]  /*0e70*/  CS2R.32 R64, SR_CgaSize ;  /* 0x0000000000407805 */ /* 0x000fca0000008a00 */
[----:B------:R-:W-:-:S05]  /*0e80*/  IMAD R64, R64, -0xa0, RZ ;  /* 0xffffff6040407824 */ /* 0x000fca00078e02ff */
[----:B------:R-:W-:-:S14]  /*0e90*/  R2UR UR5, R64 ;  /* 0x00000000400572ca */ /* 0x000fdc00000e0000 */
[----:B------:R-:W3:Y:S01]  /*0ea0*/  LDCU UR5, c[0x0][UR5+0x2b4] ;  /* 0x00005680050577ac */ /* 0x000ee20008000800 */
[----:B------:R-:W4:Y:S01]  /*0eb0*/  S2UR UR9, SR_CTAID.Y ;  /* 0x00000000000979c3 */ /* 0x000f220000002600 */
[----:B------:R-:W-:Y:S01]  /*0ec0*/  ULOP3.LUT UR53, UR54, 0x3, URZ, 0xc0, !UPT ;  /* 0x0000000336357892 */ /* 0x000fe2000f8ec0ff */
[----:B------:R-:W-:-:S05]  /*0ed0*/  CS2R.32 R64, SR_CgaSize ;  /* 0x0000000000407805 */ /* 0x000fca0000008a00 */
[----:B------:R-:W-:-:S05]  /*0ee0*/  IMAD R64, R64, -0xa0, RZ ;  /* 0xffffff6040407824 */ /* 0x000fca00078e02ff */
[----:B------:R-:W-:-:S14]  /*0ef0*/  R2UR UR10, R64 ;  /* 0x00000000400a72ca */ /* 0x000fdc00000e0000 */
[----:B------:R-:W3:Y:S01]  /*0f00*/  LDCU UR10, c[0x0][UR10+0x2a0] ;  /* 0x000054000a0a77ac */ /* 0x000ee20008000800 */
[----:B------:R-:W-:-:S05]  /*0f10*/  CS2R.32 R64, SR_CgaSize ;  /* 0x0000000000407805 */ /* 0x000fca0000008a00 */
[----:B------:R-:W-:-:S05]  /*0f20*/  IMAD R64, R64, -0xa0, RZ ;  /* 0xffffff6040407824 */ /* 0x000fca00078e02ff */
[----:B------:R-:W-:-:S14]  /*0f30*/  R2UR UR11, R64 ;  /* 0x00000000400b72ca */ /* 0x000fdc00000e0000 */
[----:B------:R-:W3:Y:S01]  /*0f40*/  LDCU UR11, c[0x0][UR11+0x2a4] ;  /* 0x000054800b0b77ac */ /* 0x000ee20008000800 */
[----:B------:R-:W3:Y:S01]  /*0f50*/  S2UR UR36, SR_CTAID.Z ;  /* 0x00000000002479c3 */ /* 0x000ee20000002700 */
[----:B------:R-:W-:Y:S01]  /*0f60*/  UISETP.GT.U32.AND UP1, UPT, UR53, 0xffff, UPT ;  /* 0x0000ffff3500788c */ /* 0x000fe2000bf24070 */
[----:B------:R-:W3:Y:S01]  /*0f70*/  LDCU UR23, c[0x0][0xb24] ;  /* 0x00016480ff1777ac */ /* 0x000ee20008000800 */
[----:B-1----:R-:W-:Y:S01]  /*0f80*/  I2FP.F32.U32 R3, UR8 ;  /* 0x0000000800037c45 */ /* 0x002fe20008201000 */
[----:B------:R-:W-:Y:S01]  /*0f90*/  UMOV UR30, 0x1111 ;  /* 0x00001111001e7882 */ /* 0x000fe20000000000 */
[----:B------:R-:W-:Y:S01]  /*0fa0*/  UMOV UR29, 0xf ;  /* 0x0000000f001d7882 */ /* 0x000fe20000000000 */
[----:B------:R-:W-:Y:S02]  /*0fb0*/  USHF.L.U32 UR39, UR54, 0x7, URZ ;  /* 0x0000000736277899 */ /* 0x000fe400080006ff */
[----:B--2---:R-:W-:Y:S01]  /*0fc0*/  FMUL R3, R3, UR4 ;  /* 0x0000000403037c20 */ /* 0x004fe20008400000 */
[----:B------:R-:W-:Y:S01]  /*0fd0*/  ULOP3.LUT UR4, UR54, 0xc, URZ, 0xc0, !UPT ;  /* 0x0000000c36047892 */ /* 0x000fe2000f8ec0ff */
[----:B----4-:R-:W-:Y:S01]  /*0fe0*/  I2FP.F32.U32 R2, UR9 ;  /* 0x0000000900027c45 */ /* 0x010fe20008201000 */
[----:B------:R-:W-:-:S03]  /*0ff0*/  USHF.L.U32 UR38, UR54, 0x9, URZ ;  /* 0x0000000936267899 */ /* 0x000fc600080006ff */
[----:B------:R-:W1:Y:S01]  /*1000*/  F2I.U32.TRUNC.NTZ R3, R3 ;  /* 0x0000000300037305 */ /* 0x000e62000020f000 */
[----:B------:R-:W-:Y:S01]  /*1010*/  UISETP.GT.U32.AND UP0, UPT, UR4, 0xffff, UPT ;  /* 0x0000ffff0400788c */ /* 0x000fe2000bf04070 */
[----:B---3--:R-:W-:Y:S01]  /*1020*/  FMUL R2, R2, UR5 ;  /* 0x0000000502027c20 */ /* 0x008fe20008400000 */
[----:B------:R-:W-:Y:S02]  /*1030*/  USEL UR5, UR53, 0xffff, !UP1 ;  /* 0x0000ffff35057887 */ /* 0x000fe4000c800000 */
[----:B------:R-:W-:Y:S02]  /*1040*/  USEL UR4, UR4, 0xffff, !UP0 ;  /* 0x0000ffff04047887 */ /* 0x000fe4000c000000 */
[----:B------:R-:W-:Y:S01]  /*1050*/  ULOP3.LUT UR5, UR5, 0xffff, URZ, 0xc0, !UPT ;  /* 0x0000ffff05057892 */ /* 0x000fe2000f8ec0ff */
[----:B------:R-:W2:Y:S01]  /*1060*/  F2I.U32.TRUNC.NTZ R2, R2 ;  /* 0x0000000200027305 */ /* 0x000ea2000020f000 */
[----:B------:R-:W-:Y:S02]  /*1070*/  ULOP3.LUT UR4, UR4, 0xffff, URZ, 0xc0, !UPT ;  /* 0x0000ffff04047892 */ /* 0x000fe4000f8ec0ff */
[----:B------:R-:W-:-:S02]  /*1080*/  USHF.L.U32 UR30, UR30, UR5, URZ ;  /* 0x000000051e1e7299 */ /* 0x000fc400080006ff */
[----:B------:R-:W-:Y:S01]  /*1090*/  USHF.L.U32 UR29, UR29, UR4, URZ ;  /* 0x000000041d1d7299 */ /* 0x000fe200080006ff */
[----:B-1----:R-:W-:Y:S01]  /*10a0*/  R2UR UR7, R3 ;  /* 0x00000000030772ca */ /* 0x002fe200000e0000 */
[----:B------:R-:W-:Y:S01]  /*10b0*/  USHF.R.U32.HI UR27, URZ, 0x2, UR54 ;  /* 0x00000002ff1b7899 */ /* 0x000fe20008011636 */
[----:B------:R-:W1:Y:S01]  /*10c0*/  LDCU UR42, c[0x0][0xb24] ;  /* 0x00016480ff2a77ac */ /* 0x000e620008000800 */
[----:B------:R-:W3:Y:S01]  /*10d0*/  LDCU UR28, c[0x0][0xb30] ;  /* 0x00016600ff1c77ac */ /* 0x000ee20008000800 */
[----:B--2---:R-:W-:Y:S02]  /*10e0*/  R2UR UR6, R2 ;  /* 0x00000000020672ca */ /* 0x004fe400000e0000 */
[----:B------:R-:W-:Y:S01]  /*10f0*/  PRMT R2, RZ, 0x7610, R2 ;  /* 0x00007610ff027816 */ /* 0x000fe20000000002 */
[----:B------:R-:W-:-:S06]  /*1100*/  UISETP.NE.AND UP6, UPT, UR22, 0x2, UPT ;  /* 0x000000021600788c */ /* 0x000fcc000bfc5270 */
[----:B------:R-:W-:Y:S02]  /*1110*/  UIADD3 UR5, UPT, UPT, -UR7, URZ, URZ ;  /* 0x000000ff07057290 */ /* 0x000fe4000fffe1ff */
[----:B------:R-:W-:Y:S02]  /*1120*/  ULOP3.LUT UR39, UR39, 0x600, URZ, 0xc0, !UPT ;  /* 0x0000060027277892 */ /* 0x000fe4000f8ec0ff */
[----:B------:R-:W-:Y:S02]  /*1130*/  UIMAD UR5, UR10, UR5, UR8 ;  /* 0x000000050a0572a4 */ /* 0x000fe4000f8e0208 */
[----:B------:R-:W-:Y:S02]  /*1140*/  ULOP3.LUT UR38, UR38, 0x600, URZ, 0xc0, !UPT ;  /* 0x0000060026267892 */ /* 0x000fe4000f8ec0ff */
[----:B------:R-:W-:Y:S02]  /*1150*/  UIADD3 UR4, UPT, UPT, -UR6, URZ, URZ ;  /* 0x000000ff06047290 */ /* 0x000fe4000fffe1ff */
[----:B------:R-:W-:Y:S01]  /*1160*/  IMAD.U32 R64, RZ, RZ, UR5 ;  /* 0x00000005ff407e24 */ /* 0x000fe2000f8e00ff */
[----:B------:R-:W-:-:S02]  /*1170*/  UISETP.GE.AND UP5, UPT, UR23, 0x1, UPT ;  /* 0x000000011700788c */ /* 0x000fc4000bfa6270 */
[----:B------:R-:W-:Y:S01]  /*1180*/  UIMAD UR4, UR11, UR4, UR9 ;  /* 0x000000040b0472a4 */ /* 0x000fe2000f8e0209 */
[----:B------:R-:W-:Y:S01]  /*1190*/  UMOV UR25, UR8 ;  /* 0x0000000800197c82 */ /* 0x000fe20008000000 */
[----:B------:R-:W-:-:S04]  /*11a0*/  UMOV UR26, UR9 ;  /* 0x00000009001a7c82 */ /* 0x000fc80008000000 */
[----:B------:R-:W-:Y:S01]  /*11b0*/  IMAD.U32 R63, RZ, RZ, UR4 ;  /* 0x00000004ff3f7e24 */ /* 0x000fe2000f8e00ff */
[----:B-1-3--:R-:W-:Y:S06]  /*11c0*/  BRA.U UP4, `(.L_x_17) ;  /* 0x0000000104cc7547 */ /* 0x00afec000b800000 */
[----:B------:R-:W-:Y:S02]  /*11d0*/  R2UR UR4, R63 ;  /* 0x000000003f0472ca */ /* 0x000fe400000e0000 */
[----:B------:R-:W-:-:S11]  /*11e0*/  R2UR UR20, R64 ;  /* 0x00000000401472ca */ /* 0x000fd600000e0000 */
[----:B------:R-:W-:Y:S02]  /*11f0*/  UISETP.NE.AND UP0, UPT, UR4, URZ, UPT ;  /* 0x000000ff0400728c */ /* 0x000fe4000bf05270 */
[----:B------:R-:W-:Y:S02]  /*1200*/  UISETP.NE.AND UP2, UPT, UR4, 0x1, UPT ;  /* 0x000000010400788c */ /* 0x000fe4000bf45270 */
[----:B------:R-:W-:Y:S02]  /*1210*/  UISETP.NE.AND UP1, UPT, UR20, URZ, UP0 ;  /* 0x000000ff1400728c */ /* 0x000fe40008725270 */
[----:B------:R-:W-:Y:S02]  /*1220*/  USEL UR6, URZ, 0x2, UP0 ;  /* 0x00000002ff067887 */ /* 0x000fe40008000000 */
[----:B------:R-:W-:Y:S02]  /*1230*/  USEL UR9, URZ, 0x1, UP1 ;  /* 0x00000001ff097887 */ /* 0x000fe40008800000 */
[----:B------:R-:W-:-:S02]  /*1240*/  UISETP.NE.AND UP1, UPT, UR4, 0x2, UPT ;  /* 0x000000020400788c */ /* 0x000fc4000bf25270 */
[----:B------:R-:W-:Y:S02]  /*1250*/  USEL UR12, URZ, 0x4, UP0 ;  /* 0x00000004ff0c7887 */ /* 0x000fe40008000000 */
[----:B------:R-:W-:Y:S02]  /*1260*/  USEL UR16, URZ, 0x8, UP0 ;  /* 0x00000008ff107887 */ /* 0x000fe40008000000 */
[----:B------:R-:W-:Y:S02]  /*1270*/  UISETP.NE.AND UP0, UPT, UR4, 0x3, UPT ;  /* 0x000000030400788c */ /* 0x000fe4000bf05270 */
[----:B------:R-:W-:Y:S02]  /*1280*/  USEL UR4, URZ, 0x100, UP1 ;  /* 0x00000100ff047887 */ /* 0x000fe40008800000 */
[----:B------:R-:W-:Y:S02]  /*1290*/  USEL UR10, URZ, 0x200, UP1 ;  /* 0x00000200ff0a7887 */ /* 0x000fe40008800000 */
[----:B------:R-:W-:-:S02]  /*12a0*/  USEL UR14, URZ, 0x400, UP1 ;  /* 0x00000400ff0e7887 */ /* 0x000fc40008800000 */
[----:B------:R-:W-:Y:S02]  /*12b0*/  USEL UR18, URZ, 0x800, UP1 ;  /* 0x00000800ff127887 */ /* 0x000fe40008800000 */
[----:B------:R-:W-:Y:S02]  /*12c0*/  USEL UR5, URZ, 0x10, UP2 ;  /* 0x00000010ff057887 */ /* 0x000fe40009000000 */
[----:B------:R-:W-:Y:S02]  /*12d0*/  UISETP.NE.AND UP1, UPT, UR20, URZ, UPT ;  /* 0x000000ff1400728c */ /* 0x000fe4000bf25270 */
[----:B------:R-:W-:Y:S02]  /*12e0*/  USEL UR7, URZ, 0x1000, UP0 ;  /* 0x00001000ff077887 */ /* 0x000fe40008000000 */
[----:B------:R-:W-:Y:S02]  /*12f0*/  USEL UR11, URZ, 0x2000, UP0 ;  /* 0x00002000ff0b7887 */ /* 0x000fe40008000000 */
[----:B------:R-:W-:-:S02]  /*1300*/  USEL UR15, URZ, 0x4000, UP0 ;  /* 0x00004000ff0f7887 */ /* 0x000fc40008000000 */
[----:B------:R-:W-:Y:S02]  /*1310*/  USEL UR19, URZ, 0x8000, UP0 ;  /* 0x00008000ff137887 */ /* 0x000fe40008000000 */
[----:B------:R-:W-:Y:S02]  /*1320*/  UISETP.NE.AND UP0, UPT, UR20, 0x1, UPT ;  /* 0x000000011400788c */ /* 0x000fe4000bf05270 */
[----:B------:R-:W-:Y:S02]  /*1330*/  USEL UR5, UR5, 0x10, UP1 ;  /* 0x0000001005057887 */ /* 0x000fe40008800000 */
[----:B------:R-:W-:Y:S02]  /*1340*/  USEL UR4, UR4, 0x100, UP1 ;  /* 0x0000010004047887 */ /* 0x000fe40008800000 */
[----:B------:R-:W-:Y:S02]  /*1350*/  USEL UR8, URZ, 0x20, UP2 ;  /* 0x00000020ff087887 */ /* 0x000fe40009000000 */
[----:B------:R-:W-:-:S02]  /*1360*/  USEL UR7, UR7, 0x1000, UP1 ;  /* 0x0000100007077887 */ /* 0x000fc40008800000 */
[----:B------:R-:W-:Y:S02]  /*1370*/  USEL UR6, UR6, 0x2, UP0 ;  /* 0x0000000206067887 */ /* 0x000fe40008000000 */
[----:B------:R-:W-:Y:S02]  /*1380*/  UIADD3 UR4, UPT, UPT, UR4, UR5, UR9 ;  /* 0x0000000504047290 */ /* 0x000fe4000fffe009 */
[----:B------:R-:W-:Y:S02]  /*1390*/  UISETP.NE.AND UP1, UPT, UR20, 0x2, UPT ;  /* 0x000000021400788c */ /* 0x000fe4000bf25270 */
[----:B------:R-:W-:Y:S02]  /*13a0*/  USEL UR8, UR8, 0x20, UP0 ;  /* 0x0000002008087887 */ /* 0x000fe40008000000 */
[----:B------:R-:W-:Y:S02]  /*13b0*/  USEL UR5, UR10, 0x200, UP0 ;  /* 0x000002000a057887 */ /* 0x000fe40008000000 */
[----:B------:R-:W-:-:S02]  /*13c0*/  UIADD3 UR4, UPT, UPT, UR6, UR7, UR4 ;  /* 0x0000000706047290 */ /* 0x000fc4000fffe004 */
[----:B------:R-:W-:Y:S02]  /*13d0*/  USEL UR13, URZ, 0x40, UP2 ;  /* 0x00000040ff0d7887 */ /* 0x000fe40009000000 */
[----:B------:R-:W-:Y:S02]  /*13e0*/  USEL UR9, UR11, 0x2000, UP0 ;  /* 0x000020000b097887 */ /* 0x000fe40008000000 */
[----:B------:R-:W-:Y:S02]  /*13f0*/  USEL UR7, UR12, 0x4, UP1 ;  /* 0x000000040c077887 */ /* 0x000fe40008800000 */
[----:B------:R-:W-:Y:S02]  /*1400*/  UIADD3 UR4, UPT, UPT, UR5, UR8, UR4 ;  /* 0x0000000805047290 */ /* 0x000fe4000fffe004 */
[----:B------:R-:W-:Y:S02]  /*1410*/  UISETP.NE.AND UP0, UPT, UR20, 0x3, UPT ;  /* 0x000000031400788c */ /* 0x000fe4000bf05270 */
[----:B------:R-:W-:-:S02]  /*1420*/  USEL UR6, UR13, 0x40, UP1 ;  /* 0x000000400d067887 */ /* 0x000fc40008800000 */
[----:B------:R-:W-:Y:S02]  /*1430*/  USEL UR5, UR14, 0x400, UP1 ;  /* 0x000004000e057887 */ /* 0x000fe40008800000 */
[----:B------:R-:W-:Y:S02]  /*1440*/  UIADD3 UR4, UPT, UPT, UR7, UR9, UR4 ;  /* 0x0000000907047290 */ /* 0x000fe4000fffe004 */
[----:B------:R-:W-:Y:S02]  /*1450*/  USEL UR17, URZ, 0x80, UP2 ;  /* 0x00000080ff117887 */ /* 0x000fe40009000000 */
[----:B------:R-:W-:Y:S02]  /*1460*/  USEL UR9, UR15, 0x4000, UP1 ;  /* 0x000040000f097887 */ /* 0x000fe40008800000 */
[----:B------:R-:W-:Y:S02]  /*1470*/  USEL UR8, UR16, 0x8, UP0 ;  /* 0x0000000810087887 */ /* 0x000fe40008000000 */
[----:B------:R-:W-:-:S02]  /*1480*/  UIADD3 UR4, UPT, UPT, UR5, UR6, UR4 ;  /* 0x0000000605047290 */ /* 0x000fc4000fffe004 */
[----:B------:R-:W-:Y:S02]  /*1490*/  USEL UR7, UR17, 0x80, UP0 ;  /* 0x0000008011077887 */ /* 0x000fe40008000000 */
[----:B------:R-:W-:Y:S02]  /*14a0*/  USEL UR6, UR18, 0x800, UP0 ;  /* 0x0000080012067887 */ /* 0x000fe40008000000 */
[----:B------:R-:W-:Y:S02]  /*14b0*/  UIADD3 UR4, UPT, UPT, UR8, UR9, UR4 ;  /* 0x0000000908047290 */ /* 0x000fe4000fffe004 */
[----:B------:R-:W-:Y:S02]  /*14c0*/  USEL UR5, UR19, 0x8000, UP0 ;  /* 0x0000800013057887 */ /* 0x000fe40008000000 */
[----:B------:R-:W-:-:S04]  /*14d0*/  UIADD3 UR4, UPT, UPT, UR6, UR7, UR4 ;  /* 0x0000000706047290 */ /* 0x000fc8000fffe004 */
[----:B------:R-:W-:-:S06]  /*14e0*/  UIADD3 UR4, UPT, UPT, UR4, UR5, URZ ;  /* 0x0000000504047290 */ /* 0x000fcc000fffe0ff */
[----:B------:R-:W-:Y:S02]  /*14f0*/  IMAD.U32 R2, RZ, RZ, UR4 ;  /* 0x00000004ff027e24 */ /* 0x000fe4000f8e00ff */
.L_x_17:
[----:B------:R-:W-:Y:S05]  /*1500*/  BRA.U !UP5, `(.L_x_18) ;  /* 0x000000010dd47547 */ /* 0x000fea000b800000 */
[----:B------:R-:W1:Y:S01]  /*1510*/  LDCU.128 UR12, c[0x0][0xb10] ;  /* 0x00016200ff0c77ac */ /* 0x000e620008000c00 */
[----:B------:R-:W2:Y:S01]  /*1520*/  LDCU UR6, c[0x0][0x370] ;  /* 0x00006e00ff0677ac */ /* 0x000ea20008000800 */
[----:B------:R-:W3:Y:S01]  /*1530*/  LDCU UR5, c[0x0][0x374] ;  /* 0x00006e80ff0577ac */ /* 0x000ee20008000800 */
[----:B------:R-:W4:Y:S01]  /*1540*/  LDCU UR24, c[0x0][0xb0c] ;  /* 0x00016180ff1877ac */ /* 0x000f220008000800 */
[----:B------:R-:W4:Y:S01]  /*1550*/  LDCU UR7, c[0x0][0xb20] ;  /* 0x00016400ff0777ac */ /* 0x000f220008000800 */
[----:B------:R-:W4:Y:S01]  /*1560*/  LDCU.64 UR8, c[0x0][0xb28] ;  /* 0x00016500ff0877ac */ /* 0x000f220008000a00 */
[----:B-1----:R-:W-:Y:S02]  /*1570*/  UISETP.NE.AND UP0, UPT, UR14, 0x1, UPT ;  /* 0x000000010e00788c */ /* 0x002fe4000bf05270 */
[----:B---3--:R-:W-:Y:S02]  /*1580*/  UIMAD.WIDE.U32 UR10, UR5, UR15, URZ ;  /* 0x0000000f050a72a5 */ /* 0x008fe4000f8e00ff */
[----:B--2---:R-:W-:-:S02]  /*1590*/  UIMAD.WIDE.U32 UR18, UR6, UR12, URZ ;  /* 0x0000000c061272a5 */ /* 0x004fc4000f8e00ff */
[----:B----4-:R-:W-:Y:S02]  /*15a0*/  UISETP.NE.AND UP1, UPT, UR24, 0x1, UPT ;  /* 0x000000011800788c */ /* 0x010fe4000bf25270 */
[----:B------:R-:W-:Y:S01]  /*15b0*/  UISETP.NE.AND UP2, UPT, UR23, 0x1, UPT ;  /* 0x000000011700788c */ /* 0x000fe2000bf45270 */
[----:B------:R-:W-:Y:S02]  /*15c0*/  UMOV UR10, UR11 ;  /* 0x0000000b000a7c82 */ /* 0x000fe40008000000 */
[----:B------:R-:W-:Y:S01]  /*15d0*/  UMOV UR18, UR19 ;  /* 0x0000001300127c82 */ /* 0x000fe20008000000 */
[----:B------:R-:W-:Y:S02]  /*15e0*/  @UP0 USHF.R.U32.HI UR5, URZ, UR7, UR10 ;  /* 0x00000007ff050299 */ /* 0x000fe4000801160a */
[----:B------:R-:W-:Y:S02]  /*15f0*/  UIMAD.WIDE.U32 UR20, UR26, UR15, URZ ;  /* 0x0000000f1a1472a5 */ /* 0x000fe4000f8e00ff */
[----:B------:R-:W-:-:S02]  /*1600*/  UIMAD.WIDE.U32 UR10, UR5, UR8, URZ ;  /* 0x00000008050a72a5 */ /* 0x000fc4000f8e00ff */
[----:B------:R-:W-:Y:S02]  /*1610*/  @UP1 USHF.R.U32.HI UR6, URZ, UR13, UR18 ;  /* 0x0000000dff061299 */ /* 0x000fe40008011612 */
[----:B------:R-:W-:Y:S02]  /*1620*/  UIMAD.WIDE.U32 UR16, UR25, UR12, URZ ;  /* 0x0000000c191072a5 */ /* 0x000fe4000f8e00ff */
[----:B------:R-:W-:Y:S01]  /*1630*/  UIMAD.WIDE.U32 UR18, UR6, UR8, URZ ;  /* 0x00000008061272a5 */ /* 0x000fe2000f8e00ff */
[----:B------:R-:W-:Y:S01]  /*1640*/  UMOV UR4, UR21 ;  /* 0x0000001500047c82 */ /* 0x000fe20008000000 */
[----:B------:R-:W-:Y:S01]  /*1650*/  UMOV UR10, UR11 ;  /* 0x0000000b000a7c82 */ /* 0x000fe20008000000 */
[----:B------:R-:W-:Y:S02]  /*1660*/  USHF.R.U32.HI UR4, URZ, UR7, UR4 ;  /* 0x00000007ff047299 */ /* 0x000fe40008011604 */
[----:B------:R-:W-:Y:S01]  /*1670*/  @UP2 USHF.R.U32.HI UR5, URZ, UR9, UR10 ;  /* 0x00000009ff052299 */ /* 0x000fe2000801160a */
[----:B------:R-:W-:Y:S01]  /*1680*/  UMOV UR16, UR17 ;  /* 0x0000001100107c82 */ /* 0x000fe20008000000 */
[----:B------:R-:W-:Y:S01]  /*1690*/  UMOV UR18, UR19 ;  /* 0x0000001300127c82 */ /* 0x000fe20008000000 */
[----:B------:R-:W-:-:S02]  /*16a0*/  USHF.R.U32.HI UR13, URZ, UR13, UR16 ;  /* 0x0000000dff0d7299 */ /* 0x000fc40008011610 */
[----:B------:R-:W-:Y:S02]  /*16b0*/  USEL UR4, UR26, UR4, !UP0 ;  /* 0x000000041a047287 */ /* 0x000fe4000c000000 */
[----:B------:R-:W-:Y:S02]  /*16c0*/  @UP2 USHF.R.U32.HI UR6, URZ, UR9, UR18 ;  /* 0x00000009ff062299 */ /* 0x000fe40008011612 */
[----:B------:R-:W-:Y:S02]  /*16d0*/  UIMAD UR7, UR5, UR23, URZ ;  /* 0x00000017050772a4 */ /* 0x000fe4000f8e02ff */
[----:B------:R-:W-:Y:S02]  /*16e0*/  USEL UR5, UR25, UR13, !UP1 ;  /* 0x0000000d19057287 */ /* 0x000fe4000c800000 */
[----:B------:R-:W-:Y:S02]  /*16f0*/  UIMAD UR12, UR6, UR23, URZ ;  /* 0x00000017060c72a4 */ /* 0x000fe4000f8e02ff */
[----:B------:R-:W-:-:S02]  /*1700*/  UISETP.GE.AND UP0, UPT, UR4, UR7, UPT ;  /* 0x000000070400728c */ /* 0x000fc4000bf06270 */
[----:B------:R-:W-:Y:S02]  /*1710*/  UIMAD.WIDE.U32 UR10, UR4, UR8, URZ ;  /* 0x00000008040a72a5 */ /* 0x000fe4000f8e00ff */
[----:B------:R-:W-:Y:S02]  /*1720*/  UISETP.GE.OR UP0, UPT, UR5, UR12, UP0 ;  /* 0x0000000c0500728c */ /* 0x000fe40008706670 */
[----:B------:R-:W-:Y:S02]  /*1730*/  UIMAD.WIDE.U32 UR12, UR5, UR8, URZ ;  /* 0x00000008050c72a5 */ /* 0x000fe4000f8e00ff */
[----:B------:R-:W-:Y:S01]  /*1740*/  UIADD3 UR10, UPT, UPT, -UR4, URZ, URZ ;  /* 0x000000ff040a7290 */ /* 0x000fe2000fffe1ff */
[----:B------:R-:W-:Y:S01]  /*1750*/  UMOV UR8, UR11 ;  /* 0x0000000b00087c82 */ /* 0x000fe20008000000 */
[----:B------:R-:W-:Y:S02]  /*1760*/  UIADD3 UR11, UPT, UPT, -UR5, URZ, URZ ;  /* 0x000000ff050b7290 */ /* 0x000fe4000fffe1ff */
[----:B------:R-:W-:-:S03]  /*1770*/  USHF.R.U32.HI UR8, URZ, UR9, UR8 ;  /* 0x00000009ff087299 */ /* 0x000fc60008011608 */
[----:B------:R-:W-:Y:S01]  /*1780*/  @!UP0 UMOV UR7, UR13 ;  /* 0x0000000d00078c82 */ /* 0x000fe20008000000 */
[----:B------:R-:W-:Y:S02]  /*1790*/  UIMAD UR26, UR14, UR10, UR26 ;  /* 0x0000000a0e1a72a4 */ /* 0x000fe4000f8e021a */
[----:B------:R-:W-:Y:S02]  /*17a0*/  USEL UR8, UR4, UR8, !UP2 ;  /* 0x0000000804087287 */ /* 0x000fe4000d000000 */
[----:B------:R-:W-:Y:S02]  /*17b0*/  @!UP0 USHF.R.U32.HI UR7, URZ, UR9, UR7 ;  /* 0x00000009ff078299 */ /* 0x000fe40008011607 */
[----:B------:R-:W-:Y:S02]  /*17c0*/  UIADD3 UR9, UPT, UPT, -UR8, URZ, URZ ;  /* 0x000000ff08097290 */ /* 0x000fe4000fffe1ff */
[----:B------:R-:W-:Y:S02]  /*17d0*/  @!UP0 USEL UR7, UR5, UR7, !UP2 ;  /* 0x0000000705078287 */ /* 0x000fe4000d000000 */
[----:B------:R-:W-:-:S02]  /*17e0*/  UIMAD UR9, UR23, UR9, UR4 ;  /* 0x00000009170972a4 */ /* 0x000fc4000f8e0204 */
[----:B------:R-:W-:Y:S02]  /*17f0*/  @!UP0 UIADD3 UR8, UPT, UPT, UR8, -UR7, URZ ;  /* 0x8000000708088290 */ /* 0x000fe4000fffe0ff */
[----:B------:R-:W-:Y:S02]  /*1800*/  @!UP0 UIMAD UR6, UR9, UR6, UR7 ;  /* 0x00000006090682a4 */ /* 0x000fe4000f8e0207 */
[----:B------:R-:W-:Y:S02]  /*1810*/  @!UP0 UIMAD UR4, UR8, UR23, UR5 ;  /* 0x00000017080482a4 */ /* 0x000fe4000f8e0205 */
[----:B------:R-:W-:Y:S02]  /*1820*/  UIMAD UR25, UR24, UR11, UR25 ;  /* 0x0000000b181972a4 */ /* 0x000fe4000f8e0219 */
[----:B------:R-:W-:Y:S01]  /*1830*/  UIMAD UR26, UR4, UR14, UR26 ;  /* 0x0000000e041a72a4 */ /* 0x000fe2000f8e021a */
[----:B------:R-:W-:Y:S02]  /*1840*/  @!UP0 UMOV UR5, UR6 ;  /* 0x0000000600058c82 */ /* 0x000fe40008000000 */
[----:B------:R-:W-:-:S12]  /*1850*/  UIMAD UR25, UR5, UR24, UR25 ;  /* 0x00000018051972a4 */ /* 0x000fd8000f8e0219 */
.L_x_18:
[----:B------:R-:W-:-:S09]  /*1860*/  UISETP.NE.AND UP0, UPT, UR28, 0x1, UPT ;  /* 0x000000011c00788c */ /* 0x000fd2000bf05270 */
[----:B------:R-:W-:Y:S05]  /*1870*/  BRA.U UP0, `(.L_x_19) ;  /* 0x0000000100447547 */ /* 0x000fea000b800000 */
[----:B------:R-:W1:Y:S01]  /*1880*/  LDCU.128 UR8, c[0x0][0xb10] ;  /* 0x00016200ff0877ac */ /* 0x000e620008000c00 */
[----:B------:R-:W2:Y:S01]  /*1890*/  LDCU UR12, c[0x0][0xb0c] ;  /* 0x00016180ff0c77ac */ /* 0x000ea20008000800 */
[----:B------:R-:W3:Y:S01]  /*18a0*/  LDCU UR13, c[0x0][0xb20] ;  /* 0x00016400ff0d77ac */ /* 0x000ee20008000800 */
[----:B-1----:R-:W-:Y:S02]  /*18b0*/  UIMAD.WIDE.U32 UR6, UR25, UR8, URZ ;  /* 0x00000008190672a5 */ /* 0x002fe4000f8e00ff */
[----:B------:R-:W-:Y:S02]  /*18c0*/  UIMAD.WIDE.U32 UR4, UR26, UR11, URZ ;  /* 0x0000000b1a0472a5 */ /* 0x000fe4000f8e00ff */
[----:B--2---:R-:W-:Y:S02]  /*18d0*/  UISETP.NE.AND UP1, UPT, UR12, 0x1, UPT ;  /* 0x000000010c00788c */ /* 0x004fe4000bf25270 */
[----:B------:R-:W-:Y:S01]  /*18e0*/  UISETP.NE.AND UP0, UPT, UR10, 0x1, UPT ;  /* 0x000000010a00788c */ /* 0x000fe2000bf05270 */
[----:B------:R-:W-:-:S02]  /*18f0*/  UMOV UR6, UR7 ;  /* 0x0000000700067c82 */ /* 0x000fc40008000000 */
[----:B------:R-:W-:Y:S01]  /*1900*/  UMOV UR4, UR5 ;  /* 0x0000000500047c82 */ /* 0x000fe20008000000 */
[----:B------:R-:W-:Y:S02]  /*1910*/  USHF.R.U32.HI UR9, URZ, UR9, UR6 ;  /* 0x00000009ff097299 */ /* 0x000fe40008011606 */
[----:B---3--:R-:W-:Y:S02]  /*1920*/  USHF.R.U32.HI UR4, URZ, UR13, UR4 ;  /* 0x0000000dff047299 */ /* 0x008fe40008011604 */
[----:B------:R-:W-:Y:S02]  /*1930*/  USEL UR5, UR25, UR9, !UP1 ;  /* 0x0000000919057287 */ /* 0x000fe4000c800000 */
[----:B------:R-:W-:-:S04]  /*1940*/  USEL UR4, UR26, UR4, !UP0 ;  /* 0x000000041a047287 */ /* 0x000fc8000c000000 */
[----:B------:R-:W-:Y:S02]  /*1950*/  UIADD3 UR6, UPT, UPT, UR5, -UR4, URZ ;  /* 0x8000000405067290 */ /* 0x000fe4000fffe0ff */
[----:B------:R-:W-:Y:S02]  /*1960*/  UIADD3 UR4, UPT, UPT, -UR5, UR4, URZ ;  /* 0x0000000405047290 */ /* 0x000fe4000fffe1ff */
[----:B------:R-:W-:Y:S02]  /*1970*/  UIMAD UR26, UR6, UR10, UR26 ;  /* 0x0000000a061a72a4 */ /* 0x000fe4000f8e021a */
[----:B------:R-:W-:-:S12]  /*1980*/  UIMAD UR25, UR4, UR12, UR25 ;  /* 0x0000000c041972a4 */ /* 0x000fd8000f8e0219 */
.L_x_19:
[----:B------:R-:W-:-:S09]  /*1990*/  UISETP.EQ.U32.AND UP0, UPT, UR31, 0x1, UPT ;  /* 0x000000011f00788c */ /* 0x000fd2000bf02070 */
[----:B------:R-:W-:Y:S05]  /*19a0*/  BRA.U !UP0, `(.L_x_20) ;  /* 0x00000001080c7547 */ /* 0x000fea000b800000 */
[----:B------:R-:W-:Y:S01]  /*19b0*/  UCGABAR_WAIT ;  /* 0x0000000000007dc7 */ /* 0x000fe20008000000 */
[----:B------:R-:W-:Y:S01]  /*19c0*/  CCTL.IVALL ;  /* 0x00000000ff00798f */ /* 0x000fe20002000000 */
[----:B------:R-:W-:Y:S05]  /*19d0*/  BRA `(.L_x_21) ;  /* 0x0000000000047947 */ /* 0x000fea0003800000 */
.L_x_20:
[----:B------:R-:W-:Y:S06]  /*19e0*/  BAR.SYNC.DEFER_BLOCKING 0x0 ;  /* 0x0000000000007b1d */ /* 0x000fec0000010000 */
.L_x_21:
[----:B------:R-:W-:Y:S05]  /*19f0*/  BRA.U UP6, `(.L_x_22) ;  /* 0x0000001506b47547 */ /* 0x000fea000b800000 */
[----:B------:R-:W1:Y:S01]  /*1a00*/  LDCU UR6, c[0x0][0x38c] ;  /* 0x00007180ff0677ac */ /* 0x000e620008000800 */
[----:B------:R-:W-:Y:S01]  /*1a10*/  PLOP3.LUT P2, PT, PT, PT, UP3, 0x80, 0x8 ;  /* 0x000000000008781c */ /* 0x000fe20003f4f038 */
[----:B------:R-:W-:Y:S01]  /*1a20*/  IMAD.MOV.U32 R12, RZ, RZ, 0x1 ;  /* 0x00000001ff0c7424 */ /* 0x000fe200078e00ff */
[----:B------:R-:W-:Y:S01]  /*1a30*/  ISETP.EQ.OR P3, PT, R0, RZ, P4 ;  /* 0x000000ff0000720c */ /* 0x000fe20002762670 */
[----:B------:R-:W-:Y:S01]  /*1a40*/  UISETP.NE.AND UP1, UPT, UR22, URZ, UPT ;  /* 0x000000ff1600728c */ /* 0x000fe2000bf25270 */
[----:B------:R-:W-:Y:S02]  /*1a50*/  PLOP3.LUT P2, PT, P2, PT, PT, 0x8, 0x80 ;  /* 0x000000000080781c */ /* 0x000fe4000174e170 */
[----:B------:R-:W-:Y:S01]  /*1a60*/  CS2R R10, SRZ ;  /* 0x00000000000a7805 */ /* 0x000fe2000001ff00 */
[----:B------:R-:W-:Y:S01]  /*1a70*/  IMAD.MOV.U32 R9, RZ, RZ, RZ ;  /* 0x000000ffff097224 */ /* 0x000fe200078e00ff */
[----:B------:R-:W2:Y:S01]  /*1a80*/  LDCU UR48, c[0x0][0x370] ;  /* 0x00006e00ff3077ac */ /* 0x000ea20008000800 */
[----:B------:R-:W-:Y:S01]  /*1a90*/  IMAD.MOV.U32 R8, RZ, RZ, 0x1 ;  /* 0x00000001ff087424 */ /* 0x000fe200078e00ff */
[----:B------:R-:W3:Y:S01]  /*1aa0*/  LDCU.64 UR44, c[0x0][0x348] ;  /* 0x00006900ff2c77ac */ /* 0x000ee20008000a00 */
[----:B------:R-:W4:Y:S01]  /*1ab0*/  LDCU UR47, c[0x0][0x374] ;  /* 0x00006e80ff2f77ac */ /* 0x000f220008000800 */
[----:B-1----:R-:W-:-:S02]  /*1ac0*/  UIADD3 UR5, UPT, UPT, UR6, 0x3f, URZ ;  /* 0x0000003f06057890 */ /* 0x002fc4000fffe0ff */
[----:B------:R-:W-:Y:S02]  /*1ad0*/  UIADD3 UR55, UPT, UPT, UR6, 0x7e, URZ ;  /* 0x0000007e06377890 */ /* 0x000fe4000fffe0ff */
[----:B------:R-:W-:Y:S02]  /*1ae0*/  USHF.R.S32.HI UR4, URZ, 0x1f, UR5 ;  /* 0x0000001fff047899 */ /* 0x000fe40008011405 */
[----:B------:R-:W-:Y:S02]  /*1af0*/  USEL UR37, UR37, 0x2, UP1 ;  /* 0x0000000225257887 */ /* 0x000fe40008800000 */
[----:B------:R-:W-:Y:S02]  /*1b00*/  ULEA.HI UR4, UR4, UR5, URZ, 0x6 ;  /* 0x0000000504047291 */ /* 0x000fe4000f8f30ff */
[----:B------:R-:W-:Y:S02]  /*1b10*/  USHF.L.U32 UR5, UR27, 0x4, URZ ;  /* 0x000000041b057899 */ /* 0x000fe400080006ff */
[----:B------:R-:W-:-:S02]  /*1b20*/  USHF.R.S32.HI UR50, URZ, 0x6, UR4 ;  /* 0x00000006ff327899 */ /* 0x000fc40008011404 */
[----:B------:R-:W-:Y:S02]  /*1b30*/  UIADD3 UR4, UPT, UPT, UR6, -0x1, URZ ;  /* 0xffffffff06047890 */ /* 0x000fe4000fffe0ff */
[----:B------:R-:W-:Y:S02]  /*1b40*/  UISETP.LT.U32.AND UP0, UPT, UR50, 0x6, UPT ;  /* 0x000000063200788c */ /* 0x000fe4000bf01070 */
[----:B------:R-:W-:Y:S02]  /*1b50*/  UISETP.GE.U32.AND UP2, UPT, UR4, -0x7f, UPT ;  /* 0xffffff810400788c */ /* 0x000fe4000bf46070 */
[----:B------:R-:W-:Y:S02]  /*1b60*/  USEL UR49, UR50, 0x6, UP0 ;  /* 0x0000000632317887 */ /* 0x000fe40008000000 */
[----:B------:R-:W-:Y:S02]  /*1b70*/  ULOP3.LUT UR51, UR5, 0x30, URZ, 0xe2, !UPT ;  /* 0x0000003005337892 */ /* 0x000fe4000f8ee2ff */
[----:B------:R-:W-:-:S02]  /*1b80*/  UIADD3 UR31, UPT, UPT, UR49, -0x1, URZ ;  /* 0xffffffff311f7890 */ /* 0x000fc4000fffe0ff */
[----:B------:R-:W-:Y:S01]  /*1b90*/  UIADD3 UR52, UPT, UPT, UR50, -UR49, URZ ;  /* 0x8000003132347290 */ /* 0x000fe2000fffe0ff */
[----:B------:R-:W-:Y:S02]  /*1ba0*/  UMOV UR22, URZ ;  /* 0x000000ff00167c82 */ /* 0x000fe40008000000 */
[----:B------:R-:W-:-:S04]  /*1bb0*/  @UP2 UIADD3 UR31, UPT, UPT, UR49, URZ, URZ ;  /* 0x000000ff311f2290 */ /* 0x000fc8000fffe0ff */
[----:B--234-:R-:W-:-:S12]  /*1bc0*/  UIADD3 UR31, UPT, UPT, UR31, 0x1, URZ ;  /* 0x000000011f1f7890 */ /* 0x01cfd8000fffe0ff */
.L_x_46:
[----:B------:R-:W-:Y:S01]  /*1bd0*/  UISETP.NE.AND UP0, UPT, UR54, URZ, UPT ;  /* 0x000000ff3600728c */ /* 0x000fe2000bf05270 */
[----:B-1----:R-:W1:Y:S08]  /*1be0*/  S2UR UR54, SR_CgaCtaId ;  /* 0x00000000003679c3 */ /* 0x002e700000008800 */
[----:B---3--:R-:W-:Y:S05]  /*1bf0*/  BRA.U UP0, `(.L_x_23) ;  /* 0x0000000100347547 */ /* 0x008fea000b800000 */
[----:B------:R-:W2:Y:S01]  /*1c00*/  S2R R0, SR_CgaCtaId ;  /* 0x0000000000007919 */ /* 0x000ea20000008800 */
[----:B------:R-:W-:Y:S02]  /*1c10*/  MOV R3, 0x400 ;  /* 0x0000040000037802 */ /* 0x000fe40000000f00 */
[----:B------:R-:W-:Y:S02]  /*1c20*/  SHF.L.U32 R2, R8, 0x1f, RZ ;  /* 0x0000001f08027819 */ /* 0x000fe400000006ff */
[----:B--2---:R-:W-:-:S05]  /*1c30*/  LEA R0, R0, R3, 0x18 ;  /* 0x0000000300007211 */ /* 0x004fca00078ec0ff */
[----:B------:R-:W-:-:S04]  /*1c40*/  IMAD R3, R9, 0x8, R0 ;  /* 0x0000000809037824 */ /* 0x000fc800078e0200 */
[----:B------:R-:W2:Y:S02]  /*1c50*/  SYNCS.PHASECHK.TRANS64.TRYWAIT P0, [R3+URZ+0x110], R2 ;  /* 0x00011002030075a7 */ /* 0x000ea400080011ff */
[----:B--2---:R-:W-:Y:S05]  /*1c60*/  @!P0 BRA `(.L_x_24) ;  /* 0x0000006400088947 */ /* 0x004fea0003800000 */
.L_x_128:
[----:B------:R-:W-:Y:S01]  /*1c70*/  VIADD R9, R9, 0x1 ;  /* 0x0000000109097836 */ /* 0x000fe20000000000 */
[----:B------:R2:W-:Y:S04]  /*1c80*/  SYNCS.ARRIVE.TRANS64.A1T0 RZ, [R3+URZ+0x100], RZ ;  /* 0x000100ff03ff79a7 */ /* 0x0005e800081000ff */
[----:B------:R-:W-:-:S04]  /*1c90*/  ISETP.NE.AND P0, PT, R9, 0x2, PT ;  /* 0x000000020900780c */ /* 0x000fc80003f05270 */
[----:B------:R-:W-:Y:S02]  /*1ca0*/  SEL R9, R9, RZ, P0 ;  /* 0x000000ff09097207 */ /* 0x000fe40000000000 */
[----:B--2---:R-:W-:-:S04]  /*1cb0*/  SEL R3, RZ, 0x1, P0 ;  /* 0x00000001ff037807 */ /* 0x004fc80000000000 */
[----:B------:R-:W-:Y:S02]  /*1cc0*/  LOP3.LUT R8, R8, R3, RZ, 0x3c, !PT ;  /* 0x0000000308087212 */ /* 0x000fe400078e3cff */
.L_x_23:
[----:B------:R-:W-:Y:S01]  /*1cd0*/  UMOV UR21, 0x400 ;  /* 0x0000040000157882 */ /* 0x000fe20000000000 */
[----:B------:R-:W-:Y:S01]  /*1ce0*/  SHF.L.U32 R0, R12, 0x1f, RZ ;  /* 0x0000001f0c007819 */ /* 0x000fe200000006ff */
[----:B-1----:R-:W-:Y:S02]  /*1cf0*/  ULEA UR21, UR54, UR21, 0x18 ;  /* 0x0000001536157291 */ /* 0x002fe4000f8ec0ff */
[----:B------:R-:W-:Y:S02]  /*1d00*/  UISETP.GE.U32.AND UP0, UPT, UR55, 0x7f, UPT ;  /* 0x0000007f3700788c */ /* 0x000fe4000bf06070 */
[----:B------:R-:W-:Y:S02]  /*1d10*/  ULEA UR4, UR22, UR21, 0x3 ;  /* 0x0000001516047291 */ /* 0x000fe4000f8e18ff */
[----:B------:R-:W-:Y:S02]  /*1d20*/  ULEA UR19, UR26, UR53, 0x2 ;  /* 0x000000351a137291 */ /* 0x000fe4000f8e10ff */
[----:B------:R-:W-:-:S02]  /*1d30*/  ULEA UR35, UR25, UR51, 0x6 ;  /* 0x0000003319237291 */ /* 0x000fc4000f8e30ff */
[----:B------:R-:W-:Y:S01]  /*1d40*/  USHF.L.U32 UR19, UR19, 0x4, URZ ;  /* 0x0000000413137899 */ /* 0x000fe200080006ff */
[----:B------:R-:W-:Y:S02]  /*1d50*/  UMOV UR7, URZ ;  /* 0x000000ff00077c82 */ /* 0x000fe40008000000 */
[----:B------:R1:W2:Y:S01]  /*1d60*/  SYNCS.PHASECHK.TRANS64.TRYWAIT P1, [UR4+0x30], R0 ;  /* 0x00003000ff0075a7 */ /* 0x0002a20008021104 */
[----:B------:R-:W-:Y:S08]  /*1d70*/  BRA.U !UP0, `(.L_x_25) ;  /* 0x0000000508107547 */ /* 0x000ff0000b800000 */
[----:B------:R-:W-:Y:S01]  /*1d80*/  UMOV UR13, URZ ;  /* 0x000000ff000d7c82 */ /* 0x000fe20008000000 */
[----:B------:R-:W-:-:S05]  /*1d90*/  UMOV UR6, UR22 ;  /* 0x0000001600067c82 */ /* 0x000fca0008000000 */
.L_x_33:
[----:B------:R-:W-:Y:S01]  /*1da0*/  ULEA UR33, UR6, UR21, 0x3 ;  /* 0x0000001506217291 */ /* 0x000fe2000f8e18ff */
[----:B--2---:R-:W-:Y:S01]  /*1db0*/  @!P4 MOV R2, 0x8000 ;  /* 0x000080000002c802 */ /* 0x004fe20000000f00 */
[----:B--23--:R-:W-:Y:S10]  /*1dc0*/  @P1 BRA `(.L_x_26) ;  /* 0x00000000000c1947 */ /* 0x00cff40003800000 */
[----:B------:R-:W-:-:S04]  /*1dd0*/  SHF.L.U32 R3, R12, 0x1f, RZ ;  /* 0x0000001f0c037819 */ /* 0x000fc800000006ff */
[----:B------:R-:W2:Y:S02]  /*1de0*/  SYNCS.PHASECHK.TRANS64.TRYWAIT P0, [UR33+0x30], R3 ;  /* 0x00003003ff0075a7 */ /* 0x000ea40008001121 */
[----:B--2---:R-:W-:Y:S05]  /*1df0*/  @!P0 BRA `(.L_x_27) ;  /* 0x0000006000b88947 */ /* 0x004fea0003800000 */
.L_x_26:
[----:B------:R2:W-:Y:S01]  /*1e00*/  @!P4 SYNCS.ARRIVE.TRANS64 RZ, [UR33], R2 ;  /* 0x00000002ffffc9a7 */ /* 0x0005e20008000021 */
[----:B------:R-:W-:-:S04]  /*1e10*/  ULOP3.LUT UR4, UR37, 0x2, URZ, 0xfc, !UPT ;  /* 0x0000000225047892 */ /* 0x000fc8000f8efcff */
[----:B------:R-:W-:-:S09]  /*1e20*/  UISETP.NE.AND UP0, UPT, UR4, 0x2, UPT ;  /* 0x000000020400788c */ /* 0x000fd2000bf05270 */
[----:B------:R-:W-:Y:S05]  /*1e30*/  BRA.U UP0, `(.L_x_28) ;  /* 0x0000000100047547 */ /* 0x000fea000b800000 */
[----:B------:R-:W-:Y:S05]  /*1e40*/  BPT.TRAP 0x1 ;  /* 0x000000040000795c */ /* 0x000fea0000300000 */
.L_x_28:
[----:B------:R-:W-:Y:S04]  /*1e50*/  BSSY.RECONVERGENT B0, `(.L_x_29) ;  /* 0x0000003000007945 */ /* 0x000fe80003800200 */
[----:B------:R-:W-:Y:S05]  /*1e60*/  @P3 BRA `(.L_x_30) ;  /* 0x0000000000043947 */ /* 0x000fea0003800000 */
[----:B------:R-:W-:Y:S05]  /*1e70*/  BPT.TRAP 0x1 ;  /* 0x000000040000795c */ /* 0x000fea0000300000 */
.L_x_30:
[----:B------:R-:W-:Y:S05]  /*1e80*/  BSYNC.RECONVERGENT B0 ;  /* 0x0000000000007941 */ /* 0x000fea0003800200 */
.L_x_29:
[----:B------:R-:W-:Y:S01]  /*1e90*/  UIADD3 UR4, UPT, UPT, UR6, 0x1, URZ ;  /* 0x0000000106047890 */ /* 0x000fe2000fffe0ff */
[----:B------:R-:W-:Y:S01]  /*1ea0*/  BSSY.RECONVERGENT B0, `(.L_x_31) ;  /* 0x000002c000007945 */ /* 0x000fe20003800200 */
[----:B------:R-:W-:Y:S02]  /*1eb0*/  ELECT P0, URZ, PT ;  /* 0x0000000000ff782f */ /* 0x000fe40003800000 */
[----:B------:R-:W-:-:S04]  /*1ec0*/  UISETP.NE.AND UP0, UPT, UR4, 0x6, UPT ;  /* 0x000000060400788c */ /* 0x000fc8000bf05270 */
[----:B------:R-:W-:Y:S02]  /*1ed0*/  USEL UR5, URZ, 0x1, UP0 ;  /* 0x00000001ff057887 */ /* 0x000fe40008000000 */
[----:B------:R-:W-:-:S04]  /*1ee0*/  USEL UR22, UR4, URZ, UP0 ;  /* 0x000000ff04167287 */ /* 0x000fc80008000000 */
[----:B------:R-:W-:Y:S01]  /*1ef0*/  ULEA UR4, UR22, UR21, 0x3 ;  /* 0x0000001516047291 */ /* 0x000fe2000f8e18ff */
[----:B------:R-:W-:-:S04]  /*1f00*/  LOP3.LUT R12, R12, UR5, RZ, 0x3c, !PT ;  /* 0x000000050c0c7c12 */ /* 0x000fc8000f8e3cff */
[----:B-1----:R-:W-:-:S04]  /*1f10*/  SHF.L.U32 R0, R12, 0x1f, RZ ;  /* 0x0000001f0c007819 */ /* 0x002fc800000006ff */
[----:B------:R1:W3:Y:S01]  /*1f20*/  SYNCS.PHASECHK.TRANS64.TRYWAIT P1, [UR4+0x30], R0 ;  /* 0x00003000ff0075a7 */ /* 0x0002e20008021104 */
[----:B------:R-:W-:Y:S05]  /*1f30*/  @!P0 BRA `(.L_x_32) ;  /* 0x0000000000888947 */ /* 0x000fea0003800000 */
[----:B------:R-:W-:Y:S02]  /*1f40*/  USHF.L.U32 UR7, UR6, 0xc, URZ ;  /* 0x0000000c06077899 */ /* 0x000fe400080006ff */
[----:B------:R-:W-:Y:S02]  /*1f50*/  UIADD3 UR4, UP1, UPT, UR44, 0x80, URZ ;  /* 0x000000802c047890 */ /* 0x000fe4000ff3e0ff */
[----:B------:R-:W-:Y:S02]  /*1f60*/  ULOP3.LUT UR24, UR7, UR39, URZ, 0xfc, !UPT ;  /* 0x0000002707187292 */ /* 0x000fe4000f8efcff */
[----:B------:R-:W-:Y:S02]  /*1f70*/  ULOP3.LUT UR8, UR7, UR38, URZ, 0xfc, !UPT ;  /* 0x0000002607087292 */ /* 0x000fe4000f8efcff */
[----:B------:R-:W-:Y:S02]  /*1f80*/  ULEA UR24, UR24, UR21, 0x2 ;  /* 0x0000001518187291 */ /* 0x000fe4000f8e10ff */
[----:B------:R-:W-:-:S02]  /*1f90*/  USHF.L.U32 UR34, UR13, 0x6, URZ ;  /* 0x000000060d227899 */ /* 0x000fc400080006ff */
[----:B------:R-:W-:Y:S02]  /*1fa0*/  UIADD3 UR14, UP0, UPT, UR44, 0x180, URZ ;  /* 0x000001802c0e7890 */ /* 0x000fe4000ff1e0ff */
[----:B------:R-:W-:Y:S02]  /*1fb0*/  ULEA UR8, UR8, UR21, 0x2 ;  /* 0x0000001508087291 */ /* 0x000fe4000f8e10ff */
[----:B------:R-:W-:Y:S02]  /*1fc0*/  UIADD3.X UR5, UPT, UPT, URZ, UR45, URZ, UP1, !UPT ;  /* 0x0000002dff057290 */ /* 0x000fe40008ffe4ff */
[----:B------:R-:W-:Y:S02]  /*1fd0*/  UIADD3 UR32, UPT, UPT, UR24, 0x6800, URZ ;  /* 0x0000680018207890 */ /* 0x000fe4000fffe0ff */
[----:B------:R-:W-:Y:S02]  /*1fe0*/  UPRMT UR7, URZ, 0x5410, UR30 ;  /* 0x00005410ff077896 */ /* 0x000fe4000800001e */
[----:B------:R-:W-:-:S02]  /*1ff0*/  UIADD3 UR26, UPT, UPT, UR34, 0x20, URZ ;  /* 0x00000020221a7890 */ /* 0x000fc4000fffe0ff */
[----:B------:R-:W-:Y:S02]  /*2000*/  UIADD3 UR24, UPT, UPT, UR24, 0x8800, URZ ;  /* 0x0000880018187890 */ /* 0x000fe4000fffe0ff */
[----:B------:R-:W-:Y:S02]  /*2010*/  UIADD3.X UR15, UPT, UPT, URZ, UR45, URZ, UP0, !UPT ;  /* 0x0000002dff0f7290 */ /* 0x000fe400087fe4ff */
[----:B------:R-:W-:Y:S02]  /*2020*/  UIADD3 UR16, UPT, UPT, UR8, 0x1e800, URZ ;  /* 0x0001e80008107890 */ /* 0x000fe4000fffe0ff */
[----:B------:R-:W-:Y:S02]  /*2030*/  UPRMT UR23, URZ, 0x5410, UR29 ;  /* 0x00005410ff177896 */ /* 0x000fe4000800001d */
[----:B------:R-:W-:Y:S01]  /*2040*/  UIADD3 UR8, UPT, UPT, UR8, 0x20800, URZ ;  /* 0x0002080008087890 */ /* 0x000fe2000fffe0ff */
[----:B------:R-:W-:Y:S01]  /*2050*/  UMOV UR40, 0x0 ;  /* 0x0000000000287882 */ /* 0x000fe20000000000 */
[----:B------:R-:W-:Y:S01]  /*2060*/  UMOV UR41, 0x10000000 ;  /* 0x1000000000297882 */ /* 0x000fe20000000000 */
[----:B------:R-:W-:Y:S01]  /*2070*/  UMOV UR25, UR33 ;  /* 0x0000002100197c82 */ /* 0x000fe20008000000 */
[----:B------:R-:W-:Y:S01]  /*2080*/  UMOV UR27, UR35 ;  /* 0x00000023001b7c82 */ /* 0x000fe20008000000 */
[----:B------:R-:W-:Y:S01]  /*2090*/  UMOV UR28, UR36 ;  /* 0x00000024001c7c82 */ /* 0x000fe20008000000 */
[----:B------:R-:W-:Y:S01]  /*20a0*/  UMOV UR17, UR33 ;  /* 0x0000002100117c82 */ /* 0x000fe20008000000 */
[----:B------:R-:W-:Y:S01]  /*20b0*/  UMOV UR20, UR36 ;  /* 0x0000002400147c82 */ /* 0x000fe20008000000 */
[----:B------:R-:W-:Y:S01]  /*20c0*/  UMOV UR18, UR34 ;  /* 0x0000002200127c82 */ /* 0x000fe20008000000 */
[----:B------:R4:W-:Y:S01]  /*20d0*/  UTMALDG.3D.MULTICAST [UR32], [UR4], UR7, desc[UR40] ;  /* 0x00002820040073b4 */ /* 0x0009e20008011807 */
[----:B------:R-:W-:Y:S01]  /*20e0*/  UMOV UR9, UR33 ;  /* 0x0000002100097c82 */ /* 0x000fe20008000000 */
[----:B------:R-:W-:Y:S01]  /*20f0*/  UMOV UR11, UR19 ;  /* 0x00000013000b7c82 */ /* 0x000fe20008000000 */
[----:B------:R-:W-:Y:S01]  /*2100*/  UMOV UR12, UR36 ;  /* 0x00000024000c7c82 */ /* 0x000fe20008000000 */
[----:B------:R-:W-:Y:S01]  /*2110*/  UMOV UR10, UR26 ;  /* 0x0000001a000a7c82 */ /* 0x000fe20008000000 */
[----:B------:R4:W-:Y:S01]  /*2120*/  UTMALDG.3D.MULTICAST [UR24], [UR4], UR7, desc[UR40] ;  /* 0x00002818040073b4 */ /* 0x0009e20008011807 */
[----:B------:R4:W-:Y:S01]  /*2130*/  UTMALDG.3D.MULTICAST [UR16], [UR14], UR23, desc[UR40] ;  /* 0x000028100e0073b4 */ /* 0x0009e20008011817 */
[----:B------:R4:W-:Y:S02]  /*2140*/  UTMALDG.3D.MULTICAST [UR8], [UR14], UR23, desc[UR40] ;  /* 0x000028080e0073b4 */ /* 0x0009e40008011817 */
[----:B----4-:R-:W-:Y:S01]  /*2150*/  NOP ;  /* 0x0000000000007918 */ /* 0x010fe20000000000 */
.L_x_32:
[----:B------:R-:W-:Y:S05]  /*2160*/  BSYNC.RECONVERGENT B0 ;  /* 0x0000000000007941 */ /* 0x000fea0003800200 */
.L_x_31:
[----:B------:R-:W-:Y:S01]  /*2170*/  UIADD3 UR13, UPT, UPT, UR13, 0x1, URZ ;  /* 0x000000010d0d7890 */ /* 0x000fe2000fffe0ff */
[----:B------:R-:W-:Y:S01]  /*2180*/  UMOV UR6, UR22 ;  /* 0x0000001600067c82 */ /* 0x000fe20008000000 */
[----:B------:R-:W-:Y:S02]  /*2190*/  UMOV UR7, UR31 ;  /* 0x0000001f00077c82 */ /* 0x000fe40008000000 */
[----:B------:R-:W-:-:S09]  /*21a0*/  UISETP.NE.AND UP0, UPT, UR13, UR31, UPT ;  /* 0x0000001f0d00728c */ /* 0x000fd2000bf05270 */
[----:B------:R-:W-:Y:S05]  /*21b0*/  BRA.U UP0, `(.L_x_33) ;  /* 0xfffffff900f87547 */ /* 0x000fea000b83ffff */
.L_x_25:
[----:B------:R-:W-:Y:S01]  /*21c0*/  ULEA UR4, UR22, UR21, 0x3 ;  /* 0x0000001516047291 */ /* 0x000fe2000f8e18ff */
[----:B-1----:R-:W-:Y:S01]  /*21d0*/  SHF.L.U32 R0, R12, 0x1f, RZ ;  /* 0x0000001f0c007819 */ /* 0x002fe200000006ff */
[----:B------:R-:W-:Y:S01]  /*21e0*/  @!P2 SYNCS.ARRIVE.TRANS64.A1T0 RZ, [UR21+0x98], RZ ;  /* 0x000098ffffffa9a7 */ /* 0x000fe20008100015 */
[----:B------:R-:W-:-:S06]  /*21f0*/  UISETP.GT.AND UP0, UPT, UR50, UR49, UPT ;  /* 0x000000313200728c */ /* 0x000fcc000bf04270 */
[----:B--23--:R1:W2:Y:S03]  /*2200*/  SYNCS.PHASECHK.TRANS64.TRYWAIT P1, [UR4+0x30], R0 ;  /* 0x00003000ff0075a7 */ /* 0x00c2a60008021104 */
[----:B------:R-:W-:Y:S05]  /*2210*/  BRA.U !UP0, `(.L_x_34) ;  /* 0x00000005080c7547 */ /* 0x000fea000b800000 */
[----:B------:R-:W-:Y:S01]  /*2220*/  UIADD3 UR23, UPT, UPT, UR52, UR7, URZ ;  /* 0x0000000734177290 */ /* 0x000fe2000fffe0ff */
[----:B------:R-:W-:-:S11]  /*2230*/  UMOV UR6, UR22 ;  /* 0x0000001600067c82 */ /* 0x000fd60008000000 */
.L_x_42:
[----:B------:R-:W-:Y:S01]  /*2240*/  ULEA UR33, UR6, UR21, 0x3 ;  /* 0x0000001506217291 */ /* 0x000fe2000f8e18ff */
[----:B--2---:R-:W-:Y:S01]  /*2250*/  @!P4 MOV R2, 0x8000 ;  /* 0x000080000002c802 */ /* 0x004fe20000000f00 */
[----:B--23--:R-:W-:Y:S10]  /*2260*/  @P1 BRA `(.L_x_35) ;  /* 0x00000000000c1947 */ /* 0x00cff40003800000 */
[----:B------:R-:W-:-:S04]  /*2270*/  SHF.L.U32 R3, R12, 0x1f, RZ ;  /* 0x0000001f0c037819 */ /* 0x000fc800000006ff */
[----:B------:R-:W2:Y:S02]  /*2280*/  SYNCS.PHASECHK.TRANS64.TRYWAIT P0, [UR33+0x30], R3 ;  /* 0x00003003ff0075a7 */ /* 0x000ea40008001121 */
[----:B--2---:R-:W-:Y:S05]  /*2290*/  @!P0 BRA `(.L_x_36) ;  /* 0x0000005c00a88947 */ /* 0x004fea0003800000 */
.L_x_35:
[----:B------:R2:W-:Y:S01]  /*22a0*/  @!P4 SYNCS.ARRIVE.TRANS64 RZ, [UR33], R2 ;  /* 0x00000002ffffc9a7 */ /* 0x0005e20008000021 */
[----:B------:R-:W-:-:S04]  /*22b0*/  ULOP3.LUT UR4, UR37, 0x2, URZ, 0xfc, !UPT ;  /* 0x0000000225047892 */ /* 0x000fc8000f8efcff */
[----:B------:R-:W-:-:S09]  /*22c0*/  UISETP.NE.AND UP0, UPT, UR4, 0x2, UPT ;  /* 0x000000020400788c */ /* 0x000fd2000bf05270 */
[----:B------:R-:W-:Y:S05]  /*22d0*/  BRA.U UP0, `(.L_x_37) ;  /* 0x0000000100047547 */ /* 0x000fea000b800000 */
[----:B------:R-:W-:Y:S05]  /*22e0*/  BPT.TRAP 0x1 ;  /* 0x000000040000795c */ /* 0x000fea0000300000 */
.L_x_37:
[----:B------:R-:W-:Y:S04]  /*22f0*/  BSSY.RECONVERGENT B0, `(.L_x_38) ;  /* 0x0000003000007945 */ /* 0x000fe80003800200 */
[----:B------:R-:W-:Y:S05]  /*2300*/  @P3 BRA `(.L_x_39) ;  /* 0x0000000000043947 */ /* 0x000fea0003800000 */
[----:B------:R-:W-:Y:S05]  /*2310*/  BPT.TRAP 0x1 ;  /* 0x000000040000795c */ /* 0x000fea0000300000 */
.L_x_39:
[----:B------:R-:W-:Y:S05]  /*2320*/  BSYNC.RECONVERGENT B0 ;  /* 0x0000000000007941 */ /* 0x000fea0003800200 */
.L_x_38:
        /* <DEDUP_REMOVED lines=33> */
[----:B------:R-:W-:Y:S01]  /*2540*/  UTMALDG.3D.MULTICAST [UR32], [UR4], UR10, desc[UR40] ;  /* 0x00002820040073b4 */ /* 0x000fe2000801180a */
[----:B------:R-:W-:Y:S01]  /*2550*/  UMOV UR17, UR33 ;  /* 0x0000002100117c82 */ /* 0x000fe20008000000 */
[----:B------:R-:W-:Y:S01]  /*2560*/  UMOV UR20, UR36 ;  /* 0x0000002400147c82 */ /* 0x000fe20008000000 */
[----:B------:R-:W-:Y:S01]  /*2570*/  UMOV UR18, UR34 ;  /* 0x0000002200127c82 */ /* 0x000fe20008000000 */
[----:B------:R-:W-:Y:S01]  /*2580*/  UMOV UR9, UR33 ;  /* 0x0000002100097c82 */ /* 0x000fe20008000000 */
[----:B------:R-:W-:Y:S01]  /*2590*/  UMOV UR11, UR19 ;  /* 0x00000013000b7c82 */ /* 0x000fe20008000000 */
[----:B------:R-:W-:Y:S01]  /*25a0*/  UMOV UR12, UR36 ;  /* 0x00000024000c7c82 */ /* 0x000fe20008000000 */
[----:B------:R4:W-:Y:S01]  /*25b0*/  UTMALDG.3D.MULTICAST [UR24], [UR4], UR10, desc[UR40] ;  /* 0x00002818040073b4 */ /* 0x0009e2000801180a */
[----:B------:R1:W-:Y:S01]  /*25c0*/  UTMALDG.3D.MULTICAST [UR16], [UR14], UR13, desc[UR40] ;  /* 0x000028100e0073b4 */ /* 0x0003e2000801180d */
[----:B----4-:R-:W-:-:S02]  /*25d0*/  UMOV UR10, UR26 ;  /* 0x0000001a000a7c82 */ /* 0x010fc40008000000 */
[----:B------:R1:W-:Y:S02]  /*25e0*/  UTMALDG.3D.MULTICAST [UR8], [UR14], UR13, desc[UR40] ;  /* 0x000028080e0073b4 */ /* 0x0003e4000801180d */
[----:B-1----:R-:W-:Y:S01]  /*25f0*/  NOP ;  /* 0x0000000000007918 */ /* 0x002fe20000000000 */
.L_x_41:
[----:B------:R-:W-:Y:S05]  /*2600*/  BSYNC.RECONVERGENT B0 ;  /* 0x0000000000007941 */ /* 0x000fea0003800200 */
.L_x_40:
[----:B------:R-:W-:Y:S01]  /*2610*/  UIADD3 UR7, UPT, UPT, UR7, 0x1, URZ ;  /* 0x0000000107077890 */ /* 0x000fe2000fffe0ff */
[----:B------:R-:W-:-:S03]  /*2620*/  UMOV UR6, UR22 ;  /* 0x0000001600067c82 */ /* 0x000fc60008000000 */
[----:B------:R-:W-:-:S09]  /*2630*/  UISETP.NE.AND UP0, UPT, UR7, UR23, UPT ;  /* 0x000000170700728c */ /* 0x000fd2000bf05270 */
[----:B------:R-:W-:Y:S05]  /*2640*/  BRA.U UP0, `(.L_x_42) ;  /* 0xfffffff900fc7547 */ /* 0x000fea000b83ffff */
.L_x_34:
[C---:B------:R-:W-:Y:S01]  /*2650*/  LEA R3, R11.reuse, UR21, 0x3 ;  /* 0x000000150b037c11 */ /* 0x040fe2000f8e18ff */
[----:B------:R-:W-:Y:S01]  /*2660*/  NOP ;  /* 0x0000000000007918 */ /* 0x000fe20000000000 */
[----:B-1----:R-:W-:Y:S02]  /*2670*/  SHF.L.U32 R0, R10, 0x1f, RZ ;  /* 0x0000001f0a007819 */ /* 0x002fe400000006ff */
[----:B------:R-:W-:Y:S02]  /*2680*/  LEA R5, R11, UR21, 0x4 ;  /* 0x000000150b057c11 */ /* 0x000fe4000f8e20ff */
[----:B------:R-:W1:Y:S02]  /*2690*/  SYNCS.PHASECHK.TRANS64.TRYWAIT P0, [R3+URZ+0xa0], R0 ;  /* 0x0000a000030075a7 */ /* 0x000e6400080011ff */
[----:B-1----:R-:W-:Y:S05]  /*26a0*/  @!P0 BRA `(.L_x_43) ;  /* 0x0000005800bc8947 */ /* 0x002fea0003800000 */
.L_x_131:
[----:B------:R-:W4:Y:S01]  /*26b0*/  LDS.128 R4, [R5+0x130] ;  /* 0x0001300005047984 */ /* 0x000f220000000c00 */
[----:B------:R-:W-:Y:S01]  /*26c0*/  UISETP.GE.AND UP0, UPT, UR42, 0x1, UPT ;  /* 0x000000012a00788c */ /* 0x000fe2000bf06270 */
[----:B------:R-:W-:Y:S01]  /*26d0*/  @!PT LDS RZ, [RZ] ;  /* 0x00000000fffff984 */ /* 0x000fe20000000800 */
[----:B------:R-:W-:Y:S01]  /*26e0*/  @!PT LDS RZ, [RZ] ;  /* 0x00000000fffff984 */ /* 0x000fe20000000800 */
[----:B------:R-:W-:Y:S01]  /*26f0*/  @!PT LDS RZ, [RZ] ;  /* 0x00000000fffff984 */ /* 0x000fe20000000800 */
[----:B------:R-:W-:Y:S01]  /*2700*/  @!PT LDS RZ, [RZ] ;  /* 0x00000000fffff984 */ /* 0x000fe20000000800 */
[----:B------:R1:W-:Y:S06]  /*2710*/  MEMBAR.ALL.CTA ;  /* 0x0000000000007992 */ /* 0x0003ec0000008000 */
[----:B-1----:R-:W1:Y:S01]  /*2720*/  FENCE.VIEW.ASYNC.S ;  /* 0x00000000000073c6 */ /* 0x002e620000000000 */
[----:B----4-:R-:W-:-:S13]  /*2730*/  LOP3.LUT P0, RZ, R6, 0x1, RZ, 0xc0, !PT ;  /* 0x0000000106ff7812 */ /* 0x010fda000780c0ff */
[----:B-1----:R-:W-:Y:S01]  /*2740*/  VOTEU.ANY UP1, P0 ;  /* 0x0000000000ff7886 */ /* 0x002fe20000020100 */
[----:B------:R-:W-:-:S13]  /*2750*/  PLOP3.LUT P0, PT, PT, PT, UP1, 0x80, 0x8 ;  /* 0x000000000008781c */ /* 0x000fda0003f0f018 */
[----:B------:R-:W-:Y:S02]  /*2760*/  @P0 LOP3.LUT R0, R5, 0xffff, RZ, 0xc0, !PT ;  /* 0x0000ffff05000812 */ /* 0x000fe400078ec0ff */
[----:B--2---:R-:W-:Y:S02]  /*2770*/  @P0 MOV R2, R4 ;  /* 0x0000000400020202 */ /* 0x004fe40000000f00 */
[----:B------:R-:W-:Y:S01]  /*2780*/  @P0 R2UR UR5, R0 ;  /* 0x00000000000502ca */ /* 0x000fe200000e0000 */
[----:B------:R-:W-:Y:S01]  /*2790*/  VIADD R0, R3, 0xb0 ;  /* 0x000000b003007836 */ /* 0x000fe20000000000 */
[----:B------:R-:W-:Y:S02]  /*27a0*/  @P0 SHF.R.U32.HI R4, RZ, 0x10, R5 ;  /* 0x00000010ff040819 */ /* 0x000fe40000011605 */
[----:B------:R-:W-:Y:S02]  /*27b0*/  @P0 R2UR UR6, R2 ;  /* 0x00000000020602ca */ /* 0x000fe400000e0000 */
[----:B------:R-:W-:-:S02]  /*27c0*/  PRMT R0, RZ, 0x654, R0 ;  /* 0x00000654ff007816 */ /* 0x000fc40000000000 */
[----:B------:R-:W-:Y:S02]  /*27d0*/  @P0 R2UR UR4, R4 ;  /* 0x00000000040402ca */ /* 0x000fe400000e0000 */
[----:B------:R1:W-:Y:S03]  /*27e0*/  SYNCS.ARRIVE.TRANS64.RED.A1T0 RZ, [R0+URZ], RZ ;  /* 0x000000ff00ff79a7 */ /* 0x0003e600081004ff */
[----:B------:R-:W-:-:S04]  /*27f0*/  @UP1 UMOV UR43, UR5 ;  /* 0x00000005002b1c82 */ /* 0x000fc80008000000 */
[----:B------:R-:W-:-:S04]  /*2800*/  @UP1 UMOV UR46, UR6 ;  /* 0x00000006002e1c82 */ /* 0x000fc80008000000 */
[----:B------:R-:W-:Y:S01]  /*2810*/  @UP1 UMOV UR36, UR4 ;  /* 0x0000000400241c82 */ /* 0x000fe20008000000 */
[----:B------:R-:W-:Y:S05]  /*2820*/  BRA.U !UP0, `(.L_x_44) ;  /* 0x0000000108d47547 */ /* 0x000fea000b800000 */
[----:B------:R-:W2:Y:S01]  /*2830*/  LDCU.128 UR12, c[0x0][0xb10] ;  /* 0x00016200ff0c77ac */ /* 0x000ea20008000c00 */
[----:B------:R-:W4:Y:S01]  /*2840*/  LDCU UR23, c[0x0][0xb20] ;  /* 0x00016400ff1777ac */ /* 0x000f220008000800 */
[----:B------:R-:W3:Y:S01]  /*2850*/  LDCU UR20, c[0x0][0xb0c] ;  /* 0x00016180ff1477ac */ /* 0x000ee20008000800 */
[----:B------:R-:W1:Y:S01]  /*2860*/  LDCU.64 UR8, c[0x0][0xb28] ;  /* 0x00016500ff0877ac */ /* 0x000e620008000a00 */
[----:B------:R-:W-:Y:S02]  /*2870*/  UISETP.NE.AND UP3, UPT, UR42, 0x1, UPT ;  /* 0x000000012a00788c */ /* 0x000fe4000bf65270 */
[----:B--2---:R-:W-:Y:S02]  /*2880*/  UIMAD.WIDE.U32 UR6, UR47, UR15, URZ ;  /* 0x0000000f2f0672a5 */ /* 0x004fe4000f8e00ff */
[----:B------:R-:W-:Y:S02]  /*2890*/  UIMAD.WIDE.U32 UR4, UR48, UR12, URZ ;  /* 0x0000000c300472a5 */ /* 0x000fe4000f8e00ff */
[----:B------:R-:W-:-:S02]  /*28a0*/  UISETP.NE.AND UP0, UPT, UR14, 0x1, UPT ;  /* 0x000000010e00788c */ /* 0x000fc4000bf05270 */
[----:B------:R-:W-:Y:S01]  /*28b0*/  UIMAD.WIDE.U32 UR18, UR43, UR15, URZ ;  /* 0x0000000f2b1272a5 */ /* 0x000fe2000f8e00ff */
[----:B------:R-:W-:Y:S02]  /*28c0*/  UMOV UR6, UR7 ;  /* 0x0000000700067c82 */ /* 0x000fe40008000000 */
[----:B------:R-:W-:Y:S01]  /*28d0*/  UMOV UR4, UR5 ;  /* 0x0000000500047c82 */ /* 0x000fe20008000000 */
[----:B----4-:R-:W-:Y:S02]  /*28e0*/  USHF.R.U32.HI UR6, URZ, UR23, UR6 ;  /* 0x00000017ff067299 */ /* 0x010fe40008011606 */
[----:B---3--:R-:W-:Y:S02]  /*28f0*/  UISETP.NE.AND UP2, UPT, UR20, 0x1, UPT ;  /* 0x000000011400788c */ /* 0x008fe4000bf45270 */
[----:B------:R-:W-:Y:S02]  /*2900*/  USHF.R.U32.HI UR4, URZ, UR13, UR4 ;  /* 0x0000000dff047299 */ /* 0x000fe40008011604 */
[----:B------:R-:W-:-:S02]  /*2910*/  USEL UR5, UR47, UR6, !UP0 ;  /* 0x000000062f057287 */ /* 0x000fc4000c000000 */
[----:B------:R-:W-:Y:S02]  /*2920*/  USEL UR6, UR48, UR4, !UP2 ;  /* 0x0000000430067287 */ /* 0x000fe4000d000000 */
[----:B-1----:R-:W-:Y:S01]  /*2930*/  UIMAD.WIDE.U32 UR10, UR5, UR8, URZ ;  /* 0x00000008050a72a5 */ /* 0x002fe2000f8e00ff */
[----:B------:R-:W-:Y:S01]  /*2940*/  UMOV UR4, UR19 ;  /* 0x0000001300047c82 */ /* 0x000fe20008000000 */
[----:B------:R-:W-:Y:S02]  /*2950*/  UIMAD.WIDE.U32 UR16, UR46, UR12, URZ ;  /* 0x0000000c2e1072a5 */ /* 0x000fe4000f8e00ff */
[----:B------:R-:W-:-:S03]  /*2960*/  UIMAD.WIDE.U32 UR18, UR6, UR8, URZ ;  /* 0x00000008061272a5 */ /* 0x000fc6000f8e00ff */
[----:B------:R-:W-:Y:S01]  /*2970*/  UMOV UR10, UR11 ;  /* 0x0000000b000a7c82 */ /* 0x000fe20008000000 */
[----:B------:R-:W-:Y:S02]  /*2980*/  USHF.R.U32.HI UR4, URZ, UR23, UR4 ;  /* 0x00000017ff047299 */ /* 0x000fe40008011604 */
[----:B------:R-:W-:Y:S01]  /*2990*/  @UP3 USHF.R.U32.HI UR5, URZ, UR9, UR10 ;  /* 0x00000009ff053299 */ /* 0x000fe2000801160a */
[----:B------:R-:W-:Y:S01]  /*29a0*/  UMOV UR16, UR17 ;  /* 0x0000001100107c82 */ /* 0x000fe20008000000 */
[----:B------:R-:W-:Y:S01]  /*29b0*/  UMOV UR18, UR19 ;  /* 0x0000001300127c82 */ /* 0x000fe20008000000 */
[----:B------:R-:W-:Y:S02]  /*29c0*/  USHF.R.U32.HI UR13, URZ, UR13, UR16 ;  /* 0x0000000dff0d7299 */ /* 0x000fe40008011610 */
[----:B------:R-:W-:Y:S02]  /*29d0*/  USEL UR4, UR43, UR4, !UP0 ;  /* 0x000000042b047287 */ /* 0x000fe4000c000000 */
[----:B------:R-:W-:-:S02]  /*29e0*/  @UP3 USHF.R.U32.HI UR6, URZ, UR9, UR18 ;  /* 0x00000009ff063299 */ /* 0x000fc40008011612 */
[----:B------:R-:W-:Y:S02]  /*29f0*/  UIMAD UR7, UR42, UR5, URZ ;  /* 0x000000052a0772a4 */ /* 0x000fe4000f8e02ff */
[----:B------:R-:W-:Y:S02]  /*2a00*/  USEL UR5, UR46, UR13, !UP2 ;  /* 0x0000000d2e057287 */ /* 0x000fe4000d000000 */
[----:B------:R-:W-:Y:S02]  /*2a10*/  UIMAD UR10, UR42, UR6, URZ ;  /* 0x000000062a0a72a4 */ /* 0x000fe4000f8e02ff */
[----:B------:R-:W-:Y:S02]  /*2a20*/  UISETP.GE.AND UP0, UPT, UR4, UR7, UPT ;  /* 0x000000070400728c */ /* 0x000fe4000bf06270 */
[----:B------:R-:W-:Y:S02]  /*2a30*/  UIMAD.WIDE.U32 UR12, UR4, UR8, URZ ;  /* 0x00000008040c72a5 */ /* 0x000fe4000f8e00ff */
[----:B------:R-:W-:-:S02]  /*2a40*/  UISETP.GE.OR UP0, UPT, UR5, UR10, UP0 ;  /* 0x0000000a0500728c */ /* 0x000fc40008706670 */
        /* <DEDUP_REMOVED lines=19> */
.L_x_44:
[----:B------:R-:W2:Y:S02]  /*2b80*/  LDCU UR4, c[0x0][0xb30] ;  /* 0x00016600ff0477ac */ /* 0x000ea40008000800 */
[----:B--2---:R-:W-:-:S09]  /*2b90*/  UISETP.NE.AND UP0, UPT, UR4, 0x1, UPT ;  /* 0x000000010400788c */ /* 0x004fd2000bf05270 */
[----:B------:R-:W-:Y:S05]  /*2ba0*/  BRA.U UP0, `(.L_x_45) ;  /* 0x0000000100447547 */ /* 0x000fea000b800000 */
[----:B------:R-:W2:Y:S01]  /*2bb0*/  LDCU.128 UR8, c[0x0][0xb10] ;  /* 0x00016200ff0877ac */ /* 0x000ea20008000c00 */
[----:B------:R-:W4:Y:S01]  /*2bc0*/  LDCU UR12, c[0x0][0xb0c] ;  /* 0x00016180ff0c77ac */ /* 0x000f220008000800 */
[----:B------:R-:W1:Y:S01]  /*2bd0*/  LDCU UR13, c[0x0][0xb20] ;  /* 0x00016400ff0d77ac */ /* 0x000e620008000800 */
[----:B--2---:R-:W-:Y:S02]  /*2be0*/  UIMAD.WIDE.U32 UR6, UR46, UR8, URZ ;  /* 0x000000082e0672a5 */ /* 0x004fe4000f8e00ff */
[----:B------:R-:W-:Y:S02]  /*2bf0*/  UIMAD.WIDE.U32 UR4, UR43, UR11, URZ ;  /* 0x0000000b2b0472a5 */ /* 0x000fe4000f8e00ff */
[----:B----4-:R-:W-:Y:S02]  /*2c00*/  UISETP.NE.AND UP2, UPT, UR12, 0x1, UPT ;  /* 0x000000010c00788c */ /* 0x010fe4000bf45270 */
[----:B------:R-:W-:Y:S01]  /*2c10*/  UISETP.NE.AND UP0, UPT, UR10, 0x1, UPT ;  /* 0x000000010a00788c */ /* 0x000fe2000bf05270 */
[----:B------:R-:W-:-:S02]  /*2c20*/  UMOV UR6, UR7 ;  /* 0x0000000700067c82 */ /* 0x000fc40008000000 */
[----:B------:R-:W-:Y:S01]  /*2c30*/  UMOV UR4, UR5 ;  /* 0x0000000500047c82 */ /* 0x000fe20008000000 */
[----:B------:R-:W-:Y:S02]  /*2c40*/  USHF.R.U32.HI UR9, URZ, UR9, UR6 ;  /* 0x00000009ff097299 */ /* 0x000fe40008011606 */
[----:B-1----:R-:W-:Y:S02]  /*2c50*/  USHF.R.U32.HI UR4, URZ, UR13, UR4 ;  /* 0x0000000dff047299 */ /* 0x002fe40008011604 */
[----:B------:R-:W-:Y:S02]  /*2c60*/  USEL UR5, UR46, UR9, !UP2 ;  /* 0x000000092e057287 */ /* 0x000fe4000d000000 */
[----:B------:R-:W-:-:S04]  /*2c70*/  USEL UR4, UR43, UR4, !UP0 ;  /* 0x000000042b047287 */ /* 0x000fc8000c000000 */
[----:B------:R-:W-:Y:S02]  /*2c80*/  UIADD3 UR6, UPT, UPT, UR5, -UR4, URZ ;  /* 0x8000000405067290 */ /* 0x000fe4000fffe0ff */
[----:B------:R-:W-:Y:S02]  /*2c90*/  UIADD3 UR4, UPT, UPT, -UR5, UR4, URZ ;  /* 0x0000000405047290 */ /* 0x000fe4000fffe1ff */
[----:B------:R-:W-:Y:S02]  /*2ca0*/  UIMAD UR43, UR6, UR10, UR43 ;  /* 0x0000000a062b72a4 */ /* 0x000fe4000f8e022b */
[----:B------:R-:W-:-:S12]  /*2cb0*/  UIMAD UR46, UR4, UR12, UR46 ;  /* 0x0000000c042e72a4 */ /* 0x000fd8000f8e022e */
.L_x_45:
[----:B------:R-:W-:Y:S01]  /*2cc0*/  VIADD R11, R11, 0x1 ;  /* 0x000000010b0b7836 */ /* 0x000fe20000000000 */
[----:B------:R-:W-:Y:S02]  /*2cd0*/  R2UR UR5, R64 ;  /* 0x00000000400572ca */ /* 0x000fe400000e0000 */
[----:B------:R-:W-:Y:S02]  /*2ce0*/  R2UR UR4, R63 ;  /* 0x000000003f0472ca */ /* 0x000fe400000e0000 */
[C---:B------:R-:W-:Y:S02]  /*2cf0*/  ISETP.NE.AND P0, PT, R11.reuse, 0x2, PT ;  /* 0x000000020b00780c */ /* 0x040fe40003f05270 */
[----:B------:R-:W-:Y:S02]  /*2d00*/  PLOP3.LUT P2, PT, PT, PT, PT, 0x80, 0x8 ;  /* 0x000000000008781c */ /* 0x000fe40003f4f070 */
[----:B------:R-:W-:Y:S02]  /*2d10*/  SEL R3, RZ, 0x1, P0 ;  /* 0x00000001ff037807 */ /* 0x000fe40000000000 */
[----:B------:R-:W-:-:S02]  /*2d20*/  SEL R11, R11, RZ, P0 ;  /* 0x000000ff0b0b7207 */ /* 0x000fc40000000000 */
[----:B------:R-:W-:Y:S01]  /*2d30*/  LOP3.LUT R10, R10, R3, RZ, 0x3c, !PT ;  /* 0x000000030a0a7212 */ /* 0x000fe200078e3cff */
[----:B------:R-:W-:Y:S02]  /*2d40*/  UIADD3 UR25, UPT, UPT, UR46, UR5, URZ ;  /* 0x000000052e197290 */ /* 0x000fe4000fffe0ff */
[----:B------:R-:W-:Y:S01]  /*2d50*/  UIADD3 UR26, UPT, UPT, UR43, UR4, URZ ;  /* 0x000000042b1a7290 */ /* 0x000fe2000fffe0ff */
[----:B------:R-:W-:Y:S11]  /*2d60*/  BRA.U UP1, `(.L_x_46) ;  /* 0xffffffed01987547 */ /* 0x000ff6000b83ffff */
[----:B------:R-:W-:Y:S01]  /*2d70*/  UIADD3 UR21, UPT, UPT, UR21, 0x30, URZ ;  /* 0x0000003015157890 */ /* 0x000fe2000fffe0ff */
[----:B------:R-:W-:-:S03]  /*2d80*/  SHF.L.U32 R3, R12, 0x1f, RZ ;  /* 0x0000001f0c037819 */ /* 0x000fc600000006ff */
[----:B------:R-:W-:-:S09]  /*2d90*/  ULEA UR4, UR22, UR21, 0x3 ;  /* 0x0000001516047291 */ /* 0x000fd2000f8e18ff */
[----:B------:R-:W2:Y:S02]  /*2da0*/  SYNCS.PHASECHK.TRANS64.TRYWAIT P0, [UR4], R3 ;  /* 0x00000003ff0075a7 */ /* 0x000ea40008001104 */
[----:B--2---:R-:W-:Y:S05]  /*2db0*/  @!P0 BRA `(.L_x_47) ;  /* 0x00000054000c8947 */ /* 0x004fea0003800000 */
.L_x_133:
[----:B------:R-:W-:-:S04]  /*2dc0*/  UIADD3 UR4, UPT, UPT, UR22, 0x1, URZ ;  /* 0x0000000116047890 */ /* 0x000fc8000fffe0ff */
[----:B------:R-:W-:-:S04]  /*2dd0*/  UISETP.NE.AND UP0, UPT, UR4, 0x6, UPT ;  /* 0x000000060400788c */ /* 0x000fc8000bf05270 */
[----:B------:R-:W-:Y:S02]  /*2de0*/  USEL UR6, URZ, 0x1, UP0 ;  /* 0x00000001ff067887 */ /* 0x000fe40008000000 */
[----:B------:R-:W-:-:S04]  /*2df0*/  USEL UR4, UR4, URZ, UP0 ;  /* 0x000000ff04047287 */ /* 0x000fc80008000000 */
[----:B------:R-:W-:Y:S01]  /*2e00*/  ULEA UR5, UR4, UR21, 0x3 ;  /* 0x0000001504057291 */ /* 0x000fe2000f8e18ff */
[----:B------:R-:W-:-:S04]  /*2e10*/  LOP3.LUT R2, R12, UR6, RZ, 0x3c, !PT ;  /* 0x000000060c027c12 */ /* 0x000fc8000f8e3cff */
[----:B-1----:R-:W-:-:S04]  /*2e20*/  SHF.L.U32 R3, R2, 0x1f, RZ ;  /* 0x0000001f02037819 */ /* 0x002fc800000006ff */
[----:B------:R-:W1:Y:S02]  /*2e30*/  SYNCS.PHASECHK.TRANS64.TRYWAIT P0, [UR5], R3 ;  /* 0x00000003ff0075a7 */ /* 0x000e640008001105 */
[----:B-1----:R-:W-:Y:S05]  /*2e40*/  @!P0 BRA `(.L_x_48) ;  /* 0x0000005400008947 */ /* 0x002fea0003800000 */
.L_x_135:
        /* <DEDUP_REMOVED lines=9> */
.L_x_137:
        /* <DEDUP_REMOVED lines=9> */
.L_x_139:
        /* <DEDUP_REMOVED lines=9> */
.L_x_141:
[----:B------:R-:W-:-:S04]  /*3000*/  UIADD3 UR4, UPT, UPT, UR4, 0x1, URZ ;  /* 0x0000000104047890 */ /* 0x000fc8000fffe0ff */
[----:B------:R-:W-:-:S04]  /*3010*/  UISETP.NE.AND UP0, UPT, UR4, 0x6, UPT ;  /* 0x000000060400788c */ /* 0x000fc8000bf05270 */
[----:B------:R-:W-:Y:S02]  /*3020*/  USEL UR5, URZ, 0x1, UP0 ;  /* 0x00000001ff057887 */ /* 0x000fe40008000000 */
[----:B------:R-:W-:-:S04]  /*3030*/  USEL UR4, UR4, URZ, UP0 ;  /* 0x000000ff04047287 */ /* 0x000fc80008000000 */
[----:B------:R-:W-:Y:S01]  /*3040*/  ULEA UR4, UR4, UR21, 0x3 ;  /* 0x0000001504047291 */ /* 0x000fe2000f8e18ff */
[----:B-1----:R-:W-:-:S04]  /*3050*/  LOP3.LUT R3, R2, UR5, RZ, 0x3c, !PT ;  /* 0x0000000502037c12 */ /* 0x002fc8000f8e3cff */
[----:B------:R-:W-:Y:S01]  /*3060*/  SHF.L.U32 R3, R3, 0x1f, RZ ;  /* 0x0000001f03037819 */ /* 0x000fe200000006ff */
[----:B------:R-:W-:-:S07]  /*3070*/  IMAD.U32 R0, RZ, RZ, UR4 ;  /* 0x00000004ff007e24 */ /* 0x000fce000f8e00ff */
.L_x_52:
[----:B-1----:R1:W2:Y:S02]  /*3080*/  SYNCS.PHASECHK.TRANS64.TRYWAIT P0, [R0+URZ], R3 ;  /* 0x00000003000075a7 */ /* 0x0022a400080011ff */
[----:B--2---:R-:W-:Y:S05]  /*3090*/  @!P0 NANOSLEEP.SYNCS 0x989680 ;  /* 0x009896800000895d */ /* 0x004fea0003900000 */
[----:B------:R-:W2:Y:S02]  /*30a0*/  @!P0 SYNCS.PHASECHK.TRANS64 P0, [R0+URZ], R3 ;  /* 0x00000003000085a7 */ /* 0x000ea400080010ff */
[----:B--2---:R-:W-:Y:S05]  /*30b0*/  @P0 EXIT ;  /* 0x000000000000094d */ /* 0x004fea0003800000 */
[----:B------:R-:W-:Y:S05]  /*30c0*/  BRA `(.L_x_52) ;  /* 0xfffffffc00ec7947 */ /* 0x000fea000383ffff */
.L_x_22:
[----:B------:R-:W-:-:S04]  /*30d0*/  UISETP.NE.AND UP0, UPT, UR54, URZ, UPT ;  /* 0x000000ff3600728c */ /* 0x000fc8000bf05270 */
[----:B------:R-:W-:-:S09]  /*30e0*/  UISETP.NE.OR UP0, UPT, UR22, 0x1, UP0 ;  /* 0x000000011600788c */ /* 0x000fd20008705670 */
[----:B------:R-:W-:Y:S05]  /*30f0*/  BRA.U UP0, `(.L_x_53) ;  /* 0x0000000500487547 */ /* 0x000fea000b800000 */
[----:B------:R-:W-:Y:S01]  /*3100*/  ISETP.GE.U32.AND P2, PT, R0, 0x10, PT ;  /* 0x000000100000780c */ /* 0x000fe20003f46070 */
[----:B------:R-:W-:Y:S01]  /*3110*/  IMAD.MOV.U32 R12, RZ, RZ, 0x1 ;  /* 0x00000001ff0c7424 */ /* 0x000fe200078e00ff */
[----:B------:R-:W-:Y:S02]  /*3120*/  CS2R R10, SRZ ;  /* 0x00000000000a7805 */ /* 0x000fe4000001ff00 */
[----:B------:R-:W-:Y:S01]  /*3130*/  CS2R R8, SRZ ;  /* 0x0000000000087805 */ /* 0x000fe2000001ff00 */
[----:B------:R-:W-:Y:S01]  /*3140*/  UMOV UR6, 0x400 ;  /* 0x0000040000067882 */ /* 0x000fe20000000000 */
[----:B------:R-:W-:Y:S01]  /*3150*/  UMOV UR5, URZ ;  /* 0x000000ff00057c82 */ /* 0x000fe20008000000 */
[----:B------:R-:W-:-:S12]  /*3160*/  ULEA UR6, UR54, UR6, 0x18 ;  /* 0x0000000636067291 */ /* 0x000fd8000f8ec0ff */
.L_x_57:
[----:B------:R-:W-:Y:S02]  /*3170*/  LEA R2, R8, UR6, 0x3 ;  /* 0x0000000608027c11 */ /* 0x000fe4000f8e18ff */
[----:B------:R-:W-:-:S03]  /*3180*/  SHF.L.U32 R5, R9, 0x1f, RZ ;  /* 0x0000001f09057819 */ /* 0x000fc600000006ff */
[----:B------:R-:W-:Y:S01]  /*3190*/  VIADD R4, R2, 0x110 ;  /* 0x0000011002047836 */ /* 0x000fe20000000000 */
[----:B------:R-:W1:Y:S02]  /*31a0*/  SYNCS.PHASECHK.TRANS64.TRYWAIT P0, [R2+URZ+0x100], R5 ;  /* 0x00010005020075a7 */ /* 0x000e6400080011ff */
[----:B-1----:R-:W-:Y:S05]  /*31b0*/  @!P0 BRA `(.L_x_54) ;  /* 0x0000005000848947 */ /* 0x002fea0003800000 */
.L_x_142:
[----:B------:R-:W-:Y:S01]  /*31c0*/  ULEA UR4, UR5, UR6, 0x3 ;  /* 0x0000000605047291 */ /* 0x000fe2000f8e18ff */
[----:B------:R-:W-:Y:S02]  /*31d0*/  PRMT R4, RZ, 0x654, R4 ;  /* 0x00000654ff047816 */ /* 0x000fe40000000004 */
[----:B-1----:R-:W-:Y:S01]  /*31e0*/  SHF.L.U32 R5, R12, 0x1f, RZ ;  /* 0x0000001f0c057819 */ /* 0x002fe200000006ff */
[----:B------:R-:W-:Y:S01]  /*31f0*/  UIADD3 UR7, UPT, UPT, UR4, 0xa0, URZ ;  /* 0x000000a004077890 */ /* 0x000fe2000fffe0ff */
[----:B------:R1:W-:Y:S05]  /*3200*/  SYNCS.ARRIVE.TRANS64.RED.A1T0 RZ, [R4+URZ], RZ ;  /* 0x000000ff04ff79a7 */ /* 0x0003ea00081004ff */
[----:B------:R-:W-:Y:S01]  /*3210*/  IMAD.U32 R7, RZ, RZ, UR7 ;  /* 0x00000007ff077e24 */ /* 0x000fe2000f8e00ff */
[----:B------:R-:W2:Y:S04]  /*3220*/  SYNCS.PHASECHK.TRANS64.TRYWAIT P0, [UR4+0xb0], R5 ;  /* 0x0000b005ff0075a7 */ /* 0x000ea80008001104 */
[----:B------:R-:W-:Y:S01]  /*3230*/  PRMT R6, R0, 0x654, R7 ;  /* 0x0000065400067816 */ /* 0x000fe20000000007 */
[----:B-1----:R-:W-:Y:S01]  /*3240*/  @!P2 IMAD.MOV.U32 R4, RZ, RZ, 0x10 ;  /* 0x00000010ff04a424 */ /* 0x002fe200078e00ff */
[----:B--2---:R-:W-:Y:S06]  /*3250*/  @!P0 BRA `(.L_x_55) ;  /* 0x0000005000708947 */ /* 0x004fec0003800000 */
.L_x_144:
[----:B------:R-:W-:Y:S01]  /*3260*/  ULEA UR8, UR5, UR6, 0x4 ;  /* 0x0000000605087291 */ /* 0x000fe2000f8e20ff */
[----:B------:R-:W-:Y:S01]  /*3270*/  SEL R3, R6, R3, !P2 ;  /* 0x0000000306037207 */ /* 0x000fe20005000000 */
[----:B------:R-:W-:Y:S01]  /*3280*/  UIADD3 UR9, UPT, UPT, UR4, 0xa0, URZ ;  /* 0x000000a004097890 */ /* 0x000fe2000fffe0ff */
[----:B-1----:R-:W-:Y:S01]  /*3290*/  LEA R2, R11, UR6, 0x3 ;  /* 0x000000060b027c11 */ /* 0x002fe2000f8e18ff */
[----:B------:R-:W-:Y:S01]  /*32a0*/  UIADD3 UR8, UPT, UPT, UR8, 0x130, URZ ;  /* 0x0000013008087890 */ /* 0x000fe2000fffe0ff */
[----:B------:R-:W-:Y:S01]  /*32b0*/  SHF.L.U32 R5, R10, 0x1f, RZ ;  /* 0x0000001f0a057819 */ /* 0x000fe200000006ff */
[----:B------:R1:W-:Y:S01]  /*32c0*/  @!P2 SYNCS.ARRIVE.TRANS64.RED RZ, [R3+URZ], R4 ;  /* 0x0000000403ffa9a7 */ /* 0x0003e200080004ff */
[----:B------:R-:W-:Y:S01]  /*32d0*/  UIADD3 UR4, UPT, UPT, UR5, 0x1, URZ ;  /* 0x0000000105047890 */ /* 0x000fe2000fffe0ff */
[----:B------:R-:W-:-:S03]  /*32e0*/  VIADD R8, R8, 0x1 ;  /* 0x0000000108087836 */ /* 0x000fc60000000000 */
[----:B------:R-:W-:Y:S02]  /*32f0*/  UISETP.NE.AND UP0, UPT, UR4, 0x2, UPT ;  /* 0x000000020400788c */ /* 0x000fe4000bf05270 */
[----:B------:R-:W-:Y:S06]  /*3300*/  UGETNEXTWORKID.BROADCAST [UR8], [UR9] ;  /* 0x00000000080073ca */ /* 0x000fec0008000100 */
[----:B------:R-:W-:Y:S01]  /*3310*/  USEL UR7, URZ, 0x1, UP0 ;  /* 0x00000001ff077887 */ /* 0x000fe20008000000 */
[----:B------:R-:W-:Y:S01]  /*3320*/  ISETP.NE.AND P0, PT, R8, 0x2, PT ;  /* 0x000000020800780c */ /* 0x000fe20003f05270 */
[----:B------:R-:W-:Y:S01]  /*3330*/  USEL UR5, UR4, URZ, UP0 ;  /* 0x000000ff04057287 */ /* 0x000fe20008000000 */
[----:B------:R-:W2:Y:S03]  /*3340*/  SYNCS.PHASECHK.TRANS64.TRYWAIT P1, [R2+URZ+0xa0], R5 ;  /* 0x0000a005020075a7 */ /* 0x000ea600080211ff */
[----:B------:R-:W-:Y:S01]  /*3350*/  LOP3.LUT R12, R12, UR7, RZ, 0x3c, !PT ;  /* 0x000000070c0c7c12 */ /* 0x000fe2000f8e3cff */
[----:B-12---:R-:W-:Y:S07]  /*3360*/  @!P1 BRA `(.L_x_56) ;  /* 0x0000005000449947 */ /* 0x006fee0003800000 */
.L_x_145:
[C---:B------:R-:W-:Y:S01]  /*3370*/  LEA R4, R11.reuse, UR6, 0x4 ;  /* 0x000000060b047c11 */ /* 0x040fe2000f8e20ff */
[----:B-1----:R-:W-:Y:S01]  /*3380*/  VIADD R2, R2, 0xb0 ;  /* 0x000000b002027836 */ /* 0x002fe20000000000 */
[----:B------:R-:W-:Y:S01]  /*3390*/  SEL R8, R8, RZ, P0 ;  /* 0x000000ff08087207 */ /* 0x000fe20000000000 */
[----:B------:R-:W-:-:S03]  /*33a0*/  VIADD R11, R11, 0x1 ;  /* 0x000000010b0b7836 */ /* 0x000fc60000000000 */
[----:B------:R-:W1:Y:S01]  /*33b0*/  LDS.128 R4, [R4+0x130] ;  /* 0x0001300004047984 */ /* 0x000e620000000c00 */
[----:B------:R-:W-:Y:S02]  /*33c0*/  PRMT R2, RZ, 0x654, R2 ;  /* 0x00000654ff027816 */ /* 0x000fe40000000002 */
[C---:B------:R-:W-:Y:S01]  /*33d0*/  ISETP.NE.AND P1, PT, R11.reuse, 0x2, PT ;  /* 0x000000020b00780c */ /* 0x040fe20003f25270 */
[----:B------:R-:W-:Y:S01]  /*33e0*/  @!PT LDS RZ, [RZ] ;  /* 0x00000000fffff984 */ /* 0x000fe20000000800 */
[----:B------:R-:W-:Y:S01]  /*33f0*/  @!PT LDS RZ, [RZ] ;  /* 0x00000000fffff984 */ /* 0x000fe20000000800 */
[----:B------:R-:W-:Y:S01]  /*3400*/  @!PT LDS RZ, [RZ] ;  /* 0x00000000fffff984 */ /* 0x000fe20000000800 */
[----:B------:R-:W-:Y:S01]  /*3410*/  @!PT LDS RZ, [RZ] ;  /* 0x00000000fffff984 */ /* 0x000fe20000000800 */
[----:B------:R2:W-:Y:S06]  /*3420*/  MEMBAR.ALL.CTA ;  /* 0x0000000000007992 */ /* 0x0005ec0000008000 */
[----:B--2---:R-:W2:Y:S01]  /*3430*/  FENCE.VIEW.ASYNC.S ;  /* 0x00000000000073c6 */ /* 0x004ea20000000000 */
[----:B------:R-:W-:Y:S01]  /*3440*/  SEL R11, R11, RZ, P1 ;  /* 0x000000ff0b0b7207 */ /* 0x000fe20000800000 */
[----:B--2---:R2:W-:Y:S01]  /*3450*/  SYNCS.ARRIVE.TRANS64.RED.A1T0 RZ, [R2+URZ], RZ ;  /* 0x000000ff02ff79a7 */ /* 0x0045e200081004ff */
[----:B-1----:R-:W-:-:S02]  /*3460*/  LOP3.LUT P3, RZ, R6, 0x1, RZ, 0xc0, !PT ;  /* 0x0000000106ff7812 */ /* 0x002fc4000786c0ff */
[----:B------:R-:W-:-:S04]  /*3470*/  SEL R5, RZ, 0x1, P1 ;  /* 0x00000001ff057807 */ /* 0x000fc80000800000 */
[----:B------:R-:W-:Y:S02]  /*3480*/  LOP3.LUT R10, R10, R5, RZ, 0x3c, !PT ;  /* 0x000000050a0a7212 */ /* 0x000fe400078e3cff */
[----:B--2---:R-:W-:-:S04]  /*3490*/  SEL R2, RZ, 0x1, P0 ;  /* 0x00000001ff027807 */ /* 0x004fc80000000000 */
[----:B------:R-:W-:Y:S01]  /*34a0*/  LOP3.LUT R9, R9, R2, RZ, 0x3c, !PT ;  /* 0x0000000209097212 */ /* 0x000fe200078e3cff */
[----:B------:R-:W-:Y:S06]  /*34b0*/  @P3 BRA `(.L_x_57) ;  /* 0xfffffffc002c3947 */ /* 0x000fec000383ffff */
[----:B------:R-:W-:Y:S01]  /*34c0*/  ULEA UR4, UR5, UR6, 0x3 ;  /* 0x0000000605047291 */ /* 0x000fe2000f8e18ff */
[----:B------:R-:W-:-:S08]  /*34d0*/  SHF.L.U32 R3, R12, 0x1f, RZ ;  /* 0x0000001f0c037819 */ /* 0x000fd000000006ff */
[----:B------:R-:W1:Y:S02]  /*34e0*/  SYNCS.PHASECHK.TRANS64 P0, [UR4+0xb0], R3 ;  /* 0x0000b003ff0075a7 */ /* 0x000e640008001004 */
[----:B-1----:R-:W-:Y:S05]  /*34f0*/  @P0 BRA `(.L_x_58) ;  /* 0x0000000000080947 */ /* 0x002fea0003800000 */
[----:B------:R-:W1:Y:S02]  /*3500*/  SYNCS.PHASECHK.TRANS64.TRYWAIT P0, [UR4+0xb0], R3 ;  /* 0x0000b003ff0075a7 */ /* 0x000e640008001104 */
[----:B-1----:R-:W-:Y:S05]  /*3510*/  @!P0 BRA `(.L_x_59) ;  /* 0x0000004c00ec8947 */ /* 0x002fea0003800000 */
.L_x_58:
[----:B------:R-:W-:-:S04]  /*3520*/  UIADD3 UR7, UPT, UPT, UR5, 0x1, URZ ;  /* 0x0000000105077890 */ /* 0x000fc8000fffe0ff */
[----:B------:R-:W-:-:S04]  /*3530*/  UISETP.NE.AND UP0, UPT, UR7, 0x2, UPT ;  /* 0x000000020700788c */ /* 0x000fc8000bf05270 */
[----:B------:R-:W-:Y:S02]  /*3540*/  USEL UR8, URZ, 0x1, UP0 ;  /* 0x00000001ff087887 */ /* 0x000fe40008000000 */
[----:B------:R-:W-:-:S04]  /*3550*/  USEL UR7, UR7, URZ, UP0 ;  /* 0x000000ff07077287 */ /* 0x000fc80008000000 */
[----:B------:R-:W-:Y:S01]  /*3560*/  ULEA UR7, UR7, UR6, 0x3 ;  /* 0x0000000607077291 */ /* 0x000fe2000f8e18ff */
[----:B-1----:R-:W-:-:S04]  /*3570*/  LOP3.LUT R3, R12, UR8, RZ, 0x3c, !PT ;  /* 0x000000080c037c12 */ /* 0x002fc8000f8e3cff */
[----:B------:R-:W-:-:S04]  /*3580*/  SHF.L.U32 R0, R3, 0x1f, RZ ;  /* 0x0000001f03007819 */ /* 0x000fc800000006ff */
[----:B------:R-:W1:Y:S02]  /*3590*/  SYNCS.PHASECHK.TRANS64 P0, [UR7+0xb0], R0 ;  /* 0x0000b000ff0075a7 */ /* 0x000e640008001007 */
[----:B-1----:R-:W-:Y:S05]  /*35a0*/  @P0 EXIT ;  /* 0x000000000000094d */ /* 0x002fea0003800000 */
[----:B------:R-:W-:Y:S02]  /*35b0*/  SHF.L.U32 R3, R3, 0x1f, RZ ;  /* 0x0000001f03037819 */ /* 0x000fe400000006ff */
[----:B------:R-:W-:-:S07]  /*35c0*/  MOV R0, UR7 ;  /* 0x0000000700007c02 */ /* 0x000fce0008000f00 */
.L_x_60:
[----:B-1----:R1:W2:Y:S02]  /*35d0*/  SYNCS.PHASECHK.TRANS64.TRYWAIT P0, [R0+URZ+0xb0], R3 ;  /* 0x0000b003000075a7 */ /* 0x0022a400080011ff */
[----:B--2---:R-:W-:Y:S05]  /*35e0*/  @!P0 NANOSLEEP.SYNCS 0x989680 ;  /* 0x009896800000895d */ /* 0x004fea0003900000 */
[----:B------:R-:W2:Y:S02]  /*35f0*/  @!P0 SYNCS.PHASECHK.TRANS64 P0, [R0+URZ+0xb0], R3 ;  /* 0x0000b003000085a7 */ /* 0x000ea400080010ff */
[----:B--2---:R-:W-:Y:S05]  /*3600*/  @P0 EXIT ;  /* 0x000000000000094d */ /* 0x004fea0003800000 */
[----:B------:R-:W-:Y:S05]  /*3610*/  BRA `(.L_x_60) ;  /* 0xfffffffc00ec7947 */ /* 0x000fea000383ffff */
.L_x_53:
[----:B------:R-:W-:Y:S05]  /*3620*/  BRA.U UP4, `(.L_x_61) ;  /* 0x0000001104447547 */ /* 0x000fea000b800000 */
[----:B------:R-:W-:Y:S01]  /*3630*/  UMOV UR4, 0x40 ;  /* 0x0000004000047882 */ /* 0x000fe20000000000 */
[----:B------:R-:W-:Y:S01]  /*3640*/  NOP ;  /* 0x0000000000007918 */ /* 0x000fe20000000000 */
[----:B------:R-:W-:Y:S01]  /*3650*/  ULEA UR5, UR54, UR4, 0x18 ;  /* 0x0000000436057291 */ /* 0x000fe2000f8ec0ff */
[----:B------:R-:W-:Y:S02]  /*3660*/  UMOV UR6, 0x400 ;  /* 0x0000040000067882 */ /* 0x000fe40000000000 */
[----:B------:R-:W-:-:S06]  /*3670*/  ULEA UR6, UR54, UR6, 0x18 ;  /* 0x0000000636067291 */ /* 0x000fcc000f8ec0ff */
[----:B------:R-:W1:Y:S02]  /*3680*/  LDS.U8 R0, [UR5+0x1c] ;  /* 0x00001c05ff007984 */ /* 0x000e640008000000 */
[----:B-1----:R-:W-:-:S13]  /*3690*/  ISETP.NE.AND P0, PT, R0, RZ, PT ;  /* 0x000000ff0000720c */ /* 0x002fda0003f05270 */
[----:B------:R-:W-:Y:S05]  /*36a0*/  @P0 BRA `(.L_x_62) ;  /* 0x0000000000580947 */ /* 0x000fea0003800000 */
[----:B------:R-:W-:-:S13]  /*36b0*/  ELECT P0, URZ, PT ;  /* 0x0000000000ff782f */ /* 0x000fda0003800000 */
[----:B------:R-:W-:Y:S05]  /*36c0*/  @!P0 BRA `(.L_x_63) ;  /* 0x0000000000608947 */ /* 0x000fea0003800000 */
[----:B------:R-:W-:Y:S01]  /*36d0*/  UMOV UR4, 0x10 ;  /* 0x0000001000047882 */ /* 0x000fe20000000000 */
[----:B------:R-:W-:Y:S01]  /*36e0*/  HFMA2 R0, -RZ, RZ, 0, 5.9604644775390625e-08 ;  /* 0x00000001ff007431 */ /* 0x000fe200000001ff */
[----:B------:R-:W-:-:S03]  /*36f0*/  MOV R3, 0xffff ;  /* 0x0000ffff00037802 */ /* 0x000fc60000000f00 */
[----:B------:R-:W-:Y:S04]  /*3700*/  DEPBAR.LE SB1, 0x36 ;  /* 0x00009d800000791a */ /* 0x000fe80000000000 */
[----:B------:R-:W1:Y:S02]  /*3710*/  UTCATOMSWS.FIND_AND_SET.ALIGN UP0, UR4, UR4 ;  /* 0x00000004000475e3 */ /* 0x000e640008000800 */
[----:B-1----:R-:W-:Y:S01]  /*3720*/  MOV R4, UR4 ;  /* 0x0000000400047c02 */ /* 0x002fe20008000f00 */
[----:B------:R-:W-:Y:S06]  /*3730*/  BRA.U UP0, `(.L_x_64) ;  /* 0x0000000100187547 */ /* 0x000fec000b800000 */
.L_x_65:
[----:B------:R-:W-:Y:S05]  /*3740*/  NANOSLEEP 0x64 ;  /* 0x000000640000795d */ /* 0x000fea0003800000 */
[----:B------:R-:W-:-:S05]  /*3750*/  UMOV UR4, 0x10 ;  /* 0x0000001000047882 */ /* 0x000fca0000000000 */
[----:B------:R-:W-:Y:S04]  /*3760*/  DEPBAR.LE SB1, 0x36 ;  /* 0x00009d800000791a */ /* 0x000fe80000000000 */
[----:B------:R-:W1:Y:S02]  /*3770*/  UTCATOMSWS.FIND_AND_SET.ALIGN UP0, UR4, UR4 ;  /* 0x00000004000475e3 */ /* 0x000e640008000800 */
[----:B-1----:R-:W-:Y:S01]  /*3780*/  MOV R4, UR4 ;  /* 0x0000000400047c02 */ /* 0x002fe20008000f00 */
[----:B------:R-:W-:Y:S05]  /*3790*/  BRA.U !UP0, `(.L_x_65) ;  /* 0xfffffffd08e87547 */ /* 0x000fea000b83ffff */
.L_x_64:
[-C--:B------:R-:W-:Y:S02]  /*37a0*/  SHF.L.U32 R3, R3, R4.reuse, RZ ;  /* 0x0000000403037219 */ /* 0x080fe400000006ff */
[----:B------:R-:W-:Y:S01]  /*37b0*/  SHF.L.U32 R0, R0, R4, RZ ;  /* 0x0000000400007219 */ /* 0x000fe200000006ff */
[----:B------:R-:W-:Y:S02]  /*37c0*/  IMAD.SHL.U32 R4, R4, 0x20, RZ ;  /* 0x0000002004047824 */ /* 0x000fe400078e00ff */
[----:B------:R1:W-:Y:S04]  /*37d0*/  ATOMS.OR RZ, [UR5+0x14], R3 ;  /* 0x00001403ffff798c */ /* 0x0003e8000b000005 */
[----:B------:R1:W-:Y:S04]  /*37e0*/  ATOMS.OR RZ, [UR5+0x18], R0 ;  /* 0x00001800ffff798c */ /* 0x0003e8000b000005 */
[----:B------:R1:W-:Y:S01]  /*37f0*/  STS [UR6+0x150], R4 ;  /* 0x00015004ff007988 */ /* 0x0003e20008000806 */
[----:B------:R-:W-:Y:S05]  /*3800*/  BRA `(.L_x_63) ;  /* 0x0000000000107947 */ /* 0x000fea0003800000 */
.L_x_62:
[----:B------:R-:W-:Y:S02]  /*3810*/  MOV R0, 0xffffffff ;  /* 0xffffffff00007802 */ /* 0x000fe40000000f00 */
[----:B------:R-:W-:-:S03]  /*3820*/  MOV R4, 0x3850 ;  /* 0x0000385000047802 */ /* 0x000fc60000000f00 */
[----:B------:R1:W-:Y:S04]  /*3830*/  STS [UR6+0x150], R0 ;  /* 0x00015000ff007988 */ /* 0x0003e80008000806 */
[----:B-1---5:R-:W-:Y:S05]  /*3840*/  CALL.REL.NOINC `($__internal_1_$__cuda_sm10x_tcgen05_guardrail_trap_phase_invalid_during_alloc) ;  /* 0x0000005000c47944 */ /* 0x022fea0003c00000 */
.L_x_63:
[----:B------:R-:W-:Y:S05]  /*3850*/  WARPSYNC.ALL ;  /* 0x0000000000007948 */ /* 0x000fea0003800000 */
[----:B------:R-:W2:Y:S01]  /*3860*/  S2UR UR4, SR_CgaCtaId ;  /* 0x00000000000479c3 */ /* 0x000ea20000008800 */
[----:B------:R-:W-:Y:S01]  /*3870*/  UMOV UR41, 0x400 ;  /* 0x0000040000297882 */ /* 0x000fe20000000000 */
[----:B------:R-:W-:-:S06]  /*3880*/  NOP ;  /* 0x0000000000007918 */ /* 0x000fcc0000000000 */
[----:B------:R-:W-:Y:S06]  /*3890*/  BAR.ARV 0x6, 0xa0 ;  /* 0x0182800000007b1d */ /* 0x000fec0000002000 */
[----:B------:R-:W3:Y:S01]  /*38a0*/  LDCU UR6, c[0x0][0x38c] ;  /* 0x00007180ff0677ac */ /* 0x000ee20008000800 */
[----:B------:R-:W-:Y:S01]  /*38b0*/  LOP3.LUT R2, R2, 0xffff, RZ, 0xc0, !PT ;  /* 0x0000ffff02027812 */ /* 0x000fe200078ec0ff */
[----:B------:R-:W-:Y:S01]  /*38c0*/  IMAD.MOV.U32 R11, RZ, RZ, 0x1 ;  /* 0x00000001ff0b7424 */ /* 0x000fe200078e00ff */
[----:B------:R-:W-:Y:S01]  /*38d0*/  CS2R R8, SRZ ;  /* 0x0000000000087805 */ /* 0x000fe2000001ff00 */
[----:B------:R-:W4:Y:S01]  /*38e0*/  LDCU UR7, c[0x0][0x38c] ;  /* 0x00007180ff0777ac */ /* 0x000f220008000800 */
[----:B------:R-:W-:Y:S01]  /*38f0*/  R2UR UR42, R2 ;  /* 0x00000000022a72ca */ /* 0x000fe200000e0000 */
[----:B------:R-:W-:Y:S01]  /*3900*/  IMAD.MOV.U32 R10, RZ, RZ, RZ ;  /* 0x000000ffff0a7224 */ /* 0x000fe200078e00ff */
[----:B------:R-:W-:Y:S01]  /*3910*/  UMOV UR45, URZ ;  /* 0x000000ff002d7c82 */ /* 0x000fe20008000000 */
[----:B------:R-:W-:Y:S01]  /*3920*/  UMOV UR39, URZ ;  /* 0x000000ff00277c82 */ /* 0x000fe20008000000 */
[----:B--2---:R-:W-:Y:S01]  /*3930*/  ULEA UR41, UR4, UR41, 0x18 ;  /* 0x0000002904297291 */ /* 0x004fe2000f8ec0ff */
[----:B------:R-:W-:Y:S01]  /*3940*/  UMOV UR62, 0x0 ;  /* 0x00000000003e7882 */ /* 0x000fe20000000000 */
[----:B------:R-:W-:-:S02]  /*3950*/  UMOV UR63, 0x4100910 ;  /* 0x04100910003f7882 */ /* 0x000fc40000000000 */
[----:B------:R-:W-:Y:S02]  /*3960*/  UIADD3 UR5, UPT, UPT, UR41, 0x6800, URZ ;  /* 0x0000680029057890 */ /* 0x000fe4000fffe0ff */
[----:B------:R-:W-:Y:S02]  /*3970*/  UIADD3 UR4, UPT, UPT, UR41, 0x1e800, URZ ;  /* 0x0001e80029047890 */ /* 0x000fe4000fffe0ff */
[----:B---3--:R-:W-:Y:S01]  /*3980*/  UIADD3 UR6, UPT, UPT, UR6, 0x3f, URZ ;  /* 0x0000003f06067890 */ /* 0x008fe2000fffe0ff */
[----:B-1----:R-:W1:Y:S01]  /*3990*/  LDS R0, [UR41+0x150] ;  /* 0x00015029ff007984 */ /* 0x002e620008000800 */
[----:B------:R-:W-:Y:S02]  /*39a0*/  USHF.R.U32.HI UR5, URZ, 0x4, UR5 ;  /* 0x00000004ff057899 */ /* 0x000fe40008011605 */
[----:B------:R-:W-:Y:S02]  /*39b0*/  USHF.R.S32.HI UR47, URZ, 0x1f, UR6 ;  /* 0x0000001fff2f7899 */ /* 0x000fe40008011406 */
[----:B------:R-:W-:-:S02]  /*39c0*/  USHF.R.U32.HI UR4, URZ, 0x4, UR4 ;  /* 0x00000004ff047899 */ /* 0x000fc40008011604 */
[----:B------:R-:W-:Y:S02]  /*39d0*/  ULEA.HI UR47, UR47, UR6, URZ, 0x6 ;  /* 0x000000062f2f7291 */ /* 0x000fe4000f8f30ff */
[----:B------:R-:W-:Y:S02]  /*39e0*/  ULOP3.LUT UR5, UR5, 0x3fff, URZ, 0xc0, !UPT ;  /* 0x00003fff05057892 */ /* 0x000fe4000f8ec0ff */
[----:B------:R-:W-:Y:S02]  /*39f0*/  USHF.R.S32.HI UR47, URZ, 0x6, UR47 ;  /* 0x00000006ff2f7899 */ /* 0x000fe4000801142f */
[----:B------:R-:W-:Y:S02]  /*3a00*/  ULOP3.LUT UR4, UR4, 0x3fff, URZ, 0xc0, !UPT ;  /* 0x00003fff04047892 */ /* 0x000fe4000f8ec0ff */
[----:B------:R-:W-:Y:S01]  /*3a10*/  UISETP.LT.AND UP0, UPT, UR47, 0x1, UPT ;  /* 0x000000012f00788c */ /* 0x000fe2000bf01270 */
[----:B------:R-:W-:Y:S01]  /*3a20*/  UMOV UR60, 0x0 ;  /* 0x00000000003c7882 */ /* 0x000fe20000000000 */
[----:B------:R-:W-:-:S02]  /*3a30*/  UMOV UR61, 0x4100910 ;  /* 0x04100910003d7882 */ /* 0x000fc40000000000 */
[----:B------:R-:W-:Y:S01]  /*3a40*/  USEL UR64, UR47, 0x1, !UP0 ;  /* 0x000000012f407887 */ /* 0x000fe2000c000000 */
[----:B------:R-:W-:Y:S01]  /*3a50*/  UMOV UR58, 0x0 ;  /* 0x00000000003a7882 */ /* 0x000fe20000000000 */
[----:B------:R-:W-:Y:S01]  /*3a60*/  UMOV UR59, 0x4100910 ;  /* 0x04100910003b7882 */ /* 0x000fe20000000000 */
[----:B------:R-:W-:Y:S01]  /*3a70*/  UMOV UR56, 0x0 ;  /* 0x0000000000387882 */ /* 0x000fe20000000000 */
[----:B------:R-:W-:Y:S01]  /*3a80*/  UMOV UR57, 0x4100910 ;  /* 0x0410091000397882 */ /* 0x000fe20000000000 */
[----:B------:R-:W-:Y:S01]  /*3a90*/  UMOV UR54, 0x0 ;  /* 0x0000000000367882 */ /* 0x000fe20000000000 */
[----:B------:R-:W-:Y:S01]  /*3aa0*/  UMOV UR55, 0x4100910 ;  /* 0x0410091000377882 */ /* 0x000fe20000000000 */
[----:B------:R-:W-:Y:S01]  /*3ab0*/  UMOV UR52, 0x0 ;  /* 0x0000000000347882 */ /* 0x000fe20000000000 */
[----:B------:R-:W-:Y:S01]  /*3ac0*/  UMOV UR53, 0x4100910 ;  /* 0x0410091000357882 */ /* 0x000fe20000000000 */
[----:B------:R-:W-:Y:S02]  /*3ad0*/  ULOP3.LUT UR43, UR5, 0x10000, URZ, 0xfc, !UPT ;  /* 0x00010000052b7892 */ /* 0x000fe4000f8efcff */
[----:B------:R-:W-:-:S02]  /*3ae0*/  ULOP3.LUT UR44, UR4, 0x10000, URZ, 0xfc, !UPT ;  /* 0x00010000042c7892 */ /* 0x000fc4000f8efcff */
[----:B------:R-:W-:Y:S02]  /*3af0*/  UIADD3 UR64, UPT, UPT, -UR64, URZ, URZ ;  /* 0x000000ff40407290 */ /* 0x000fe4000fffe1ff */
[----:B----4-:R-:W-:Y:S01]  /*3b00*/  UISETP.GE.AND UP4, UPT, UR7, 0x1, UPT ;  /* 0x000000010700788c */ /* 0x010fe2000bf86270 */
[----:B------:R-:W-:Y:S01]  /*3b10*/  UMOV UR50, 0x0 ;  /* 0x0000000000327882 */ /* 0x000fe20000000000 */
[----:B------:R-:W-:Y:S01]  /*3b20*/  UMOV UR51, 0x4100910 ;  /* 0x0410091000337882 */ /* 0x000fe20000000000 */
[----:B------:R-:W-:Y:S01]  /*3b30*/  UMOV UR48, 0x0 ;  /* 0x0000000000307882 */ /* 0x000fe20000000000 */
[----:B-1----:R-:W-:Y:S01]  /*3b40*/  R2UR UR65, R0 ;  /* 0x00000000004172ca */ /* 0x002fe200000e0000 */
[----:B------:R-:W-:-:S14]  /*3b50*/  UMOV UR49, 0x4100910 ;  /* 0x0410091000317882 */ /* 0x000fdc0000000000 */
.L_x_72:
[----:B------:R-:W-:Y:S02]  /*3b60*/  LEA R0, R10, UR41, 0x3 ;  /* 0x000000290a007c11 */ /* 0x000fe4000f8e18ff */
[----:B------:R-:W-:Y:S02]  /*3b70*/  SHF.L.U32 R5, R9, 0x1f, RZ ;  /* 0x0000001f09057819 */ /* 0x000fe400000006ff */
[----:B------:R-:W-:Y:S01]  /*3b80*/  PLOP3.LUT P0, PT, PT, PT, UP4, 0x80, 0x8 ;  /* 0x000000000008781c */ /* 0x000fe20003f0f048 */
[----:B------:R-:W-:Y:S01]  /*3b90*/  VIADD R3, R0, 0xb0 ;  /* 0x000000b000037836 */ /* 0x000fe20000000000 */
[----:B-1----:R-:W1:Y:S02]  /*3ba0*/  SYNCS.PHASECHK.TRANS64.TRYWAIT P1, [R0+URZ+0xa0], R5 ;  /* 0x0000a005000075a7 */ /* 0x002e6400080211ff */
[----:B-1-3--:R-:W-:Y:S09]  /*3bb0*/  @!P1 BRA `(.L_x_66) ;  /* 0x00000048005c9947 */ /* 0x00aff20003800000 */
.L_x_147:
[----:B------:R-:W-:Y:S01]  /*3bc0*/  LEA R4, R10, UR41, 0x4 ;  /* 0x000000290a047c11 */ /* 0x000fe2000f8e20ff */
[----:B------:R-:W-:Y:S01]  /*3bd0*/  @UP4 ULEA UR4, UR39, UR41, 0x3 ;  /* 0x0000002927044291 */ /* 0x000fe2000f8e18ff */
[----:B------:R-:W-:Y:S01]  /*3be0*/  PLOP3.LUT P2, PT, PT, PT, PT, 0x80, 0x8 ;  /* 0x000000000008781c */ /* 0x000fe20003f4f070 */
[----:B------:R-:W-:Y:S01]  /*3bf0*/  ULEA UR46, UR45, UR41, 0x3 ;  /* 0x000000292d2e7291 */ /* 0x000fe2000f8e18ff */
[----:B------:R-:W-:Y:S02]  /*3c00*/  PRMT R3, RZ, 0x654, R3 ;  /* 0x00000654ff037816 */ /* 0x000fe40000000003 */
[----:B-1----:R-:W1:Y:S01]  /*3c10*/  LDS.128 R4, [R4+0x130] ;  /* 0x0001300004047984 */ /* 0x002e620000000c00 */
[----:B------:R-:W-:Y:S02]  /*3c20*/  @P0 SHF.L.U32 R2, R8, 0x1f, RZ ;  /* 0x0000001f08020819 */ /* 0x000fe400000006ff */
[----:B------:R-:W-:Y:S01]  /*3c30*/  SHF.L.U32 R0, R11, 0x1f, RZ ;  /* 0x0000001f0b007819 */ /* 0x000fe200000006ff */
[----:B------:R-:W-:Y:S01]  /*3c40*/  @!PT LDS RZ, [RZ] ;  /* 0x00000000fffff984 */ /* 0x000fe20000000800 */
[----:B------:R-:W-:Y:S01]  /*3c50*/  @!PT LDS RZ, [RZ] ;  /* 0x00000000fffff984 */ /* 0x000fe20000000800 */
[----:B------:R-:W-:Y:S01]  /*3c60*/  @!PT LDS RZ, [RZ] ;  /* 0x00000000fffff984 */ /* 0x000fe20000000800 */
[----:B------:R-:W-:Y:S01]  /*3c70*/  @!PT LDS RZ, [RZ] ;  /* 0x00000000fffff984 */ /* 0x000fe20000000800 */
[----:B------:R2:W-:Y:S06]  /*3c80*/  MEMBAR.ALL.CTA ;  /* 0x0000000000007992 */ /* 0x0005ec0000008000 */
[----:B--2---:R-:W2:Y:S02]  /*3c90*/  FENCE.VIEW.ASYNC.S ;  /* 0x00000000000073c6 */ /* 0x004ea40000000000 */
[----:B--2---:R2:W-:Y:S01]  /*3ca0*/  SYNCS.ARRIVE.TRANS64.RED.A1T0 RZ, [R3+URZ], RZ ;  /* 0x000000ff03ff79a7 */ /* 0x0045e200081004ff */
[----:B------:R2:W3:Y:S01]  /*3cb0*/  @P0 SYNCS.PHASECHK.TRANS64.TRYWAIT P2, [UR4], R2 ;  /* 0x00000002ff0005a7 */ /* 0x0004e20008041104 */
[----:B------:R-:W-:Y:S01]  /*3cc0*/  ULEA.HI UR4, UR45, UR45, URZ, 0x1 ;  /* 0x0000002d2d047291 */ /* 0x000fe2000f8f08ff */
[----:B-1----:R-:W-:-:S03]  /*3cd0*/  LOP3.LUT P1, RZ, R6, 0x1, RZ, 0xc0, !PT ;  /* 0x0000000106ff7812 */ /* 0x002fc6000782c0ff */
[----:B------:R-:W-:Y:S02]  /*3ce0*/  USHF.L.U32 UR5, UR4, 0x5, URZ ;  /* 0x0000000504057899 */ /* 0x000fe400080006ff */
[----:B------:R-:W-:Y:S02]  /*3cf0*/  ULOP3.LUT UR36, UR4, 0xffe, URZ, 0xc0, !UPT ;  /* 0x00000ffe04247892 */ /* 0x000fe4000f8ec0ff */
[----:B------:R-:W-:Y:S02]  /*3d00*/  ULOP3.LUT UR4, UR5, 0xffffffc0, URZ, 0xc0, !UPT ;  /* 0xffffffc005047892 */ /* 0x000fe4000f8ec0ff */
[----:B------:R-:W-:Y:S02]  /*3d10*/  UIADD3 UR36, UPT, UPT, -UR36, UR45, URZ ;  /* 0x0000002d24247290 */ /* 0x000fe4000fffe1ff */
[----:B------:R-:W-:Y:S01]  /*3d20*/  UIADD3 UR4, UPT, UPT, UR65, UR4, URZ ;  /* 0x0000000441047290 */ /* 0x000fe2000fffe0ff */
[----:B------:R-:W1:Y:S03]  /*3d30*/  SYNCS.PHASECHK.TRANS64.TRYWAIT P0, [UR46+0xe0], R0 ;  /* 0x0000e000ff0075a7 */ /* 0x000e66000800112e */
[----:B------:R-:W-:Y:S01]  /*3d40*/  ULEA UR36, UR36, UR4, 0x14 ;  /* 0x0000000424247291 */ /* 0x000fe2000f8ea0ff */
[----:B-123--:R-:W-:Y:S11]  /*3d50*/  @!P0 BRA `(.L_x_67) ;  /* 0x0000004800088947 */ /* 0x00eff60003800000 */
.L_x_149:
[----:B------:R-:W-:Y:S01]  /*3d60*/  IADD3 R10, PT, PT, R10, 0x1, RZ ;  /* 0x000000010a0a7810 */ /* 0x000fe20007ffe0ff */
[----:B------:R-:W-:Y:S06]  /*3d70*/  BRA.U !UP4, `(.L_x_68) ;  /* 0x000000050c107547 */ /* 0x000fec000b800000 */
[----:B------:R-:W-:Y:S01]  /*3d80*/  UPLOP3.LUT UP2, UPT, UPT, UPT, UPT, 0x40, 0x4 ;  /* 0x000000000004789c */ /* 0x000fe20003f4e870 */
[----:B------:R-:W-:Y:S01]  /*3d90*/  UMOV UR38, UR64 ;  /* 0x0000004000267c82 */ /* 0x000fe20008000000 */
[----:B------:R-:W-:Y:S01]  /*3da0*/  UMOV UR37, UR47 ;  /* 0x0000002f00257c82 */ /* 0x000fe20008000000 */
[----:B------:R-:W-:-:S08]  /*3db0*/  UMOV UR5, UR39 ;  /* 0x0000002700057c82 */ /* 0x000fd00008000000 */
.L_x_71:
[----:B------:R-:W-:Y:S02]  /*3dc0*/  UIADD3 UR38, UPT, UPT, UR38, 0x1, URZ ;  /* 0x0000000126267890 */ /* 0x000fe4000fffe0ff */
[----:B------:R-:W-:Y:S02]  /*3dd0*/  ULEA UR7, UR5, UR41, 0x3 ;  /* 0x0000002905077291 */ /* 0x000fe4000f8e18ff */
[----:B------:R-:W-:Y:S01]  /*3de0*/  UISETP.NE.AND UP3, UPT, UR38, URZ, UPT ;  /* 0x000000ff2600728c */ /* 0x000fe2000bf65270 */
[----:B--23--:R-:W-:Y:S10]  /*3df0*/  @P2 BRA `(.L_x_69) ;  /* 0x00000000000c2947 */ /* 0x00cff40003800000 */
[----:B-1----:R-:W-:Y:S04]  /*3e00*/  SHF.L.U32 R3, R8, 0x1f, RZ ;  /* 0x0000001f08037819 */ /* 0x002fe800000006ff */
[----:B------:R-:W1:Y:S02]  /*3e10*/  SYNCS.PHASECHK.TRANS64.TRYWAIT P0, [UR7], R3 ;  /* 0x00000003ff0075a7 */ /* 0x000e640008001107 */
[----:B-1----:R-:W-:Y:S05]  /*3e20*/  @!P0 BRA `(.L_x_70) ;  /* 0x0000004400ec8947 */ /* 0x002fea0003800000 */
.L_x_69:
[----:B------:R-:W-:Y:S01]  /*3e30*/  UISETP.NE.AND UP0, UPT, UR37, 0x1, UPT ;  /* 0x000000012500788c */ /* 0x000fe2000bf05270 */
[----:B------:R-:W-:Y:S01]  /*3e40*/  PLOP3.LUT P2, PT, PT, PT, PT, 0x80, 0x8 ;  /* 0x000000000008781c */ /* 0x000fe20003f4f070 */
[----:B------:R-:W-:Y:S02]  /*3e50*/  UIADD3 UR4, UPT, UPT, UR5, 0x1, URZ ;  /* 0x0000000105047890 */ /* 0x000fe4000fffe0ff */
[----:B------:R-:W-:Y:S02]  /*3e60*/  UIADD3 UR40, UPT, UPT, UR7, 0x30, URZ ;  /* 0x0000003007287890 */ /* 0x000fe4000fffe0ff */
[----:B------:R-:W-:Y:S01]  /*3e70*/  UISETP.NE.AND UP1, UPT, UR4, 0x6, UPT ;  /* 0x000000060400788c */ /* 0x000fe2000bf25270 */
[----:B------:R-:W-:Y:S01]  /*3e80*/  PLOP3.LUT P0, PT, PT, PT, UP0, 0x80, 0x8 ;  /* 0x000000000008781c */ /* 0x000fe20003f0f008 */
[----:B------:R-:W-:Y:S02]  /*3e90*/  UIADD3 UR37, UPT, UPT, UR37, -0x1, URZ ;  /* 0xffffffff25257890 */ /* 0x000fe4000fffe0ff */
[----:B------:R-:W-:Y:S02]  /*3ea0*/  USEL UR6, URZ, 0x1, UP1 ;  /* 0x00000001ff067887 */ /* 0x000fe40008800000 */
[----:B------:R-:W-:Y:S01]  /*3eb0*/  USEL UR39, UR4, URZ, UP1 ;  /* 0x000000ff04277287 */ /* 0x000fe20008800000 */
[----:B------:R-:W-:Y:S01]  /*3ec0*/  UMOV UR7, 0x40004040 ;  /* 0x4000404000077882 */ /* 0x000fe20000000000 */
[----:B------:R-:W-:Y:S02]  /*3ed0*/  UMOV UR35, 0x40004040 ;  /* 0x4000404000237882 */ /* 0x000fe40000000000 */
[----:B------:R-:W-:Y:S01]  /*3ee0*/  @UP0 ULEA UR4, UR39, UR41, 0x3 ;  /* 0x0000002927040291 */ /* 0x000fe2000f8e18ff */
[----:B------:R-:W-:Y:S01]  /*3ef0*/  LOP3.LUT R8, R8, UR6, RZ, 0x3c, !PT ;  /* 0x0000000608087c12 */ /* 0x000fe2000f8e3cff */
[----:B------:R-:W-:Y:S01]  /*3f00*/  ULEA UR6, UR5, UR44, 0xa ;  /* 0x0000002c05067291 */ /* 0x000fe2000f8e50ff */
[----:B------:R-:W-:Y:S02]  /*3f10*/  UMOV UR33, 0x40004040 ;  /* 0x4000404000217882 */ /* 0x000fe40000000000 */
[----:B-1----:R-:W-:Y:S01]  /*3f20*/  @P0 SHF.L.U32 R0, R8, 0x1f, RZ ;  /* 0x0000001f08000819 */ /* 0x002fe200000006ff */
[----:B------:R-:W-:Y:S02]  /*3f30*/  UIADD3 UR34, UPT, UPT, UR6, 0x2, URZ ;  /* 0x0000000206227890 */ /* 0x000fe4000fffe0ff */
[----:B------:R-:W-:Y:S01]  /*3f40*/  UIADD3 UR30, UPT, UPT, UR6, 0x4, URZ ;  /* 0x00000004061e7890 */ /* 0x000fe2000fffe0ff */
[----:B------:R2:W3:Y:S01]  /*3f50*/  @P0 SYNCS.PHASECHK.TRANS64.TRYWAIT P2, [UR4], R0 ;  /* 0x00000000ff0005a7 */ /* 0x0004e20008041104 */
[----:B------:R-:W-:Y:S02]  /*3f60*/  ULEA UR4, UR5, UR43, 0xa ;  /* 0x0000002b05047291 */ /* 0x000fe4000f8e50ff */
[----:B------:R-:W-:Y:S02]  /*3f70*/  UIADD3 UR26, UPT, UPT, UR6, 0x6, URZ ;  /* 0x00000006061a7890 */ /* 0x000fe4000fffe0ff */
        /* <DEDUP_REMOVED lines=10> */
[----:B------:R-:W-:Y:S01]  /*4020*/  UIADD3 UR8, UPT, UPT, UR4, 0x206, URZ ;  /* 0x0000020604087890 */ /* 0x000fe2000fffe0ff */
[----:B------:R-:W-:Y:S01]  /*4030*/  UMOV UR5, 0x40004040 ;  /* 0x4000404000057882 */ /* 0x000fe20000000000 */
[----:B------:R-:W-:Y:S01]  /*4040*/  UMOV UR31, 0x40004040 ;  /* 0x40004040001f7882 */ /* 0x000fe20000000000 */
[----:B------:R1:W-:Y:S01]  /*4050*/  UTCHMMA gdesc[UR4], gdesc[UR6], tmem[UR36], tmem[UR62], idesc[UR63], UP2 ;  /* 0x00ff3e06040075ea */ /* 0x0003e20009000024 */
[----:B------:R-:W-:Y:S01]  /*4060*/  UPLOP3.LUT UP2, UPT, UPT, UPT, UPT, 0x80, 0x8 ;  /* 0x000000000008789c */ /* 0x000fe20003f4f070 */
[----:B------:R2:W-:Y:S01]  /*4070*/  UTCHMMA gdesc[UR32], gdesc[UR34], tmem[UR36], tmem[UR60], idesc[UR61], UPT ;  /* 0x00ff3c22200075ea */ /* 0x0005e2000b800024 */
[----:B------:R-:W-:Y:S01]  /*4080*/  UMOV UR29, 0x40004040 ;  /* 0x40004040001d7882 */ /* 0x000fe20000000000 */
[----:B------:R-:W-:Y:S01]  /*4090*/  UMOV UR27, 0x40004040 ;  /* 0x40004040001b7882 */ /* 0x000fe20000000000 */
        /* <DEDUP_REMOVED lines=12> */
[----:B------:R-:W-:Y:S01]  /*4160*/  UMOV UR9, 0x40004040 ;  /* 0x4000404000097882 */ /* 0x000fe20000000000 */
[----:B------:R2:W-:Y:S01]  /*4170*/  UTCHMMA gdesc[UR12], gdesc[UR14], tmem[UR36], tmem[UR50], idesc[UR51], UPT ;  /* 0x00ff320e0c0075ea */ /* 0x0005e2000b800024 */
[----:B------:R2:W-:Y:S01]  /*4180*/  UTCHMMA gdesc[UR8], gdesc[UR10], tmem[UR36], tmem[UR48], idesc[UR49], UPT ;  /* 0x00ff300a080075ea */ /* 0x0005e2000b800024 */
[----:B------:R2:W-:Y:S01]  /*4190*/  UTCBAR.MULTICAST [UR40], URZ, UR42 ;  /* 0x000000ff280073e9 */ /* 0x0005e2000800082a */
[----:B-1----:R-:W-:Y:S01]  /*41a0*/  UMOV UR5, UR39 ;  /* 0x0000002700057c82 */ /* 0x002fe20008000000 */
[----:B------:R-:W-:Y:S05]  /*41b0*/  BRA.U UP3, `(.L_x_71) ;  /* 0xfffffffd03007547 */ /* 0x000fea000b83ffff */
.L_x_68:
[----:B------:R-:W-:Y:S01]  /*41c0*/  UIADD3 UR4, UPT, UPT, UR45, 0x1, URZ ;  /* 0x000000012d047890 */ /* 0x000fe2000fffe0ff */
[C---:B------:R-:W-:Y:S01]  /*41d0*/  ISETP.NE.AND P0, PT, R10.reuse, 0x2, PT ;  /* 0x000000020a00780c */ /* 0x040fe20003f05270 */
[----:B------:R-:W-:Y:S02]  /*41e0*/  UIADD3 UR5, UPT, UPT, UR46, 0xc0, URZ ;  /* 0x000000c02e057890 */ /* 0x000fe4000fffe0ff */
[----:B------:R-:W-:Y:S01]  /*41f0*/  UISETP.NE.AND UP0, UPT, UR4, 0x4, UPT ;  /* 0x000000040400788c */ /* 0x000fe2000bf05270 */
[----:B-12---:R-:W-:Y:S02]  /*4200*/  SEL R0, RZ, 0x1, P0 ;  /* 0x00000001ff007807 */ /* 0x006fe40000000000 */
[----:B------:R-:W-:Y:S01]  /*4210*/  SEL R10, R10, RZ, P0 ;  /* 0x000000ff0a0a7207 */ /* 0x000fe20000000000 */
[----:B------:R-:W-:Y:S01]  /*4220*/  USEL UR6, URZ, 0x1, UP0 ;  /* 0x00000001ff067887 */ /* 0x000fe20008000000 */
[----:B------:R-:W-:Y:S01]  /*4230*/  LOP3.LUT R9, R9, R0, RZ, 0x3c, !PT ;  /* 0x0000000009097212 */ /* 0x000fe200078e3cff */
[----:B------:R-:W-:Y:S01]  /*4240*/  USEL UR45, UR4, URZ, UP0 ;  /* 0x000000ff042d7287 */ /* 0x000fe20008000000 */
[----:B------:R1:W-:Y:S03]  /*4250*/  UTCBAR [UR5], URZ ;  /* 0x000000ff050073e9 */ /* 0x0003e600080000ff */
[----:B------:R-:W-:Y:S01]  /*4260*/  LOP3.LUT R11, R11, UR6, RZ, 0x3c, !PT ;  /* 0x000000060b0b7c12 */ /* 0x000fe2000f8e3cff */
[----:B------:R-:W-:Y:S07]  /*4270*/  @P1 BRA `(.L_x_72) ;  /* 0xfffffff800381947 */ /* 0x000fee000383ffff */
[----:B------:R-:W2:Y:S01]  /*4280*/  S2UR UR8, SR_CgaCtaId ;  /* 0x00000000000879c3 */ /* 0x000ea20000008800 */
[----:B------:R-:W-:Y:S01]  /*4290*/  ELECT P0, URZ, PT ;  /* 0x0000000000ff782f */ /* 0x000fe20003800000 */
[----:B------:R-:W-:Y:S01]  /*42a0*/  IMAD.MOV.U32 R0, RZ, RZ, 0x1 ;  /* 0x00000001ff007424 */ /* 0x000fe200078e00ff */
[----:B------:R-:W-:Y:S01]  /*42b0*/  UIADD3 UR41, UPT, UPT, UR41, 0xe0, URZ ;  /* 0x000000e029297890 */ /* 0x000fe2000fffe0ff */
[----:B------:R-:W-:Y:S01]  /*42c0*/  SHF.L.U32 R3, R11, 0x1f, RZ ;  /* 0x0000001f0b037819 */ /* 0x000fe200000006ff */
[----:B------:R-:W-:-:S03]  /*42d0*/  UMOV UR4, 0x40 ;  /* 0x0000004000047882 */ /* 0x000fc60000000000 */
[----:B------:R-:W-:Y:S01]  /*42e0*/  UVIRTCOUNT.DEALLOC.SMPOOL 0x80 ;  /* 0x000000800000784c */ /* 0x000fe20000000000 */
[----:B--2---:R-:W-:Y:S02]  /*42f0*/  ULEA UR8, UR8, UR4, 0x18 ;  /* 0x0000000408087291 */ /* 0x004fe4000f8ec0ff */
[----:B------:R-:W-:-:S07]  /*4300*/  ULEA UR4, UR45, UR41, 0x3 ;  /* 0x000000292d047291 */ /* 0x000fce000f8e18ff */
[----:B------:R2:W-:Y:S02]  /*4310*/  @P0 STS.U8 [UR8+0x1c], R0 ;  /* 0x00001c00ff000988 */ /* 0x0005e40008000008 */
[----:B------:R-:W4:Y:S02]  /*4320*/  SYNCS.PHASECHK.TRANS64.TRYWAIT P0, [UR4], R3 ;  /* 0x00000003ff0075a7 */ /* 0x000f240008001104 */
[----:B--2-4-:R-:W-:Y:S05]  /*4330*/  @!P0 BRA `(.L_x_73) ;  /* 0x0000004000c08947 */ /* 0x014fea0003800000 */
.L_x_152:
[----:B------:R-:W-:-:S04]  /*4340*/  UIADD3 UR4, UPT, UPT, UR45, 0x1, URZ ;  /* 0x000000012d047890 */ /* 0x000fc8000fffe0ff */
[----:B------:R-:W-:-:S04]  /*4350*/  UISETP.NE.AND UP0, UPT, UR4, 0x4, UPT ;  /* 0x000000040400788c */ /* 0x000fc8000bf05270 */
[----:B------:R-:W-:Y:S02]  /*4360*/  USEL UR6, URZ, 0x1, UP0 ;  /* 0x00000001ff067887 */ /* 0x000fe40008000000 */
[----:B------:R-:W-:-:S04]  /*4370*/  USEL UR4, UR4, URZ, UP0 ;  /* 0x000000ff04047287 */ /* 0x000fc80008000000 */
[----:B-1----:R-:W-:Y:S01]  /*4380*/  ULEA UR5, UR4, UR41, 0x3 ;  /* 0x0000002904057291 */ /* 0x002fe2000f8e18ff */
[----:B------:R-:W-:-:S04]  /*4390*/  LOP3.LUT R2, R11, UR6, RZ, 0x3c, !PT ;  /* 0x000000060b027c12 */ /* 0x000fc8000f8e3cff */
[----:B--2---:R-:W-:-:S04]  /*43a0*/  SHF.L.U32 R3, R2, 0x1f, RZ ;  /* 0x0000001f02037819 */ /* 0x004fc800000006ff */
[----:B------:R-:W1:Y:S02]  /*43b0*/  SYNCS.PHASECHK.TRANS64.TRYWAIT P0, [UR5], R3 ;  /* 0x00000003ff0075a7 */ /* 0x000e640008001105 */
[----:B-1----:R-:W-:Y:S05]  /*43c0*/  @!P0 BRA `(.L_x_74) ;  /* 0x0000004000b48947 */ /* 0x002fea0003800000 */
.L_x_154:
        /* <DEDUP_REMOVED lines=9> */
.L_x_156:
[----:B------:R-:W-:-:S04]  /*4460*/  UIADD3 UR4, UPT, UPT, UR4, 0x1, URZ ;  /* 0x0000000104047890 */ /* 0x000fc8000fffe0ff */
[----:B------:R-:W-:-:S04]  /*4470*/  UISETP.NE.AND UP0, UPT, UR4, 0x4, UPT ;  /* 0x000000040400788c */ /* 0x000fc8000bf05270 */
[----:B------:R-:W-:Y:S02]  /*4480*/  USEL UR5, URZ, 0x1, UP0 ;  /* 0x00000001ff057887 */ /* 0x000fe40008000000 */
[----:B------:R-:W-:-:S04]  /*4490*/  USEL UR4, UR4, URZ, UP0 ;  /* 0x000000ff04047287 */ /* 0x000fc80008000000 */
[----:B------:R-:W-:Y:S01]  /*44a0*/  ULEA UR4, UR4, UR41, 0x3 ;  /* 0x0000002904047291 */ /* 0x000fe2000f8e18ff */
[----:B-1----:R-:W-:-:S04]  /*44b0*/  LOP3.LUT R3, R2, UR5, RZ, 0x3c, !PT ;  /* 0x0000000502037c12 */ /* 0x002fc8000f8e3cff */
[----:B------:R-:W-:-:S04]  /*44c0*/  SHF.L.U32 R3, R3, 0x1f, RZ ;  /* 0x0000001f03037819 */ /* 0x000fc800000006ff */
[----:B------:R-:W1:Y:S02]  /*44d0*/  SYNCS.PHASECHK.TRANS64.TRYWAIT P0, [UR4], R3 ;  /* 0x00000003ff0075a7 */ /* 0x000e640008001104 */
[----:B-1----:R-:W-:Y:S05]  /*44e0*/  @!P0 BRA `(.L_x_76) ;  /* 0x00000040009c8947 */ /* 0x002fea0003800000 */
.L_x_158:
[----:B------:R-:W-:Y:S01]  /*44f0*/  NOP ;  /* 0x0000000000007918 */ /* 0x000fe20000000000 */
[----:B-1----:R-:W1:Y:S01]  /*4500*/  LDS R0, [UR8+0x14] ;  /* 0x00001408ff007984 */ /* 0x002e620008000800 */
[----:B------:R-:W-:Y:S01]  /*4510*/  ULOP3.LUT UR4, UR65, 0xffff, URZ, 0xc0, !UPT ;  /* 0x0000ffff41047892 */ /* 0x000fe2000f8ec0ff */
[----:B------:R-:W-:Y:S01]  /*4520*/  UMOV UR5, 0xffff ;  /* 0x0000ffff00057882 */ /* 0x000fe20000000000 */
[----:B------:R-:W-:Y:S02]  /*4530*/  UMOV UR6, 0x1 ;  /* 0x0000000100067882 */ /* 0x000fe40000000000 */
[----:B------:R-:W-:-:S04]  /*4540*/  USHF.R.U32.HI UR4, URZ, 0x5, UR4 ;  /* 0x00000005ff047899 */ /* 0x000fc80008011604 */
[----:B------:R-:W-:Y:S02]  /*4550*/  USHF.L.U32 UR5, UR5, UR4, URZ ;  /* 0x0000000405057299 */ /* 0x000fe400080006ff */
[----:B------:R-:W-:-:S04]  /*4560*/  USHF.L.U32 UR4, UR6, UR4, URZ ;  /* 0x0000000406047299 */ /* 0x000fc800080006ff */
[----:B-1----:R-:W-:-:S04]  /*4570*/  LOP3.LUT R0, R0, UR5, RZ, 0xc0, !PT ;  /* 0x0000000500007c12 */ /* 0x002fc8000f8ec0ff */
[----:B------:R-:W-:-:S13]  /*4580*/  ISETP.NE.AND P0, PT, R0, UR5, PT ;  /* 0x0000000500007c0c */ /* 0x000fda000bf05270 */
[----:B------:R-:W-:Y:S05]  /*4590*/  @P0 BRA `(.L_x_77) ;  /* 0x0000000000580947 */ /* 0x000fea0003800000 */
[----:B------:R-:W1:Y:S02]  /*45a0*/  LDS R0, [UR8+0x18] ;  /* 0x00001808ff007984 */ /* 0x000e640008000800 */
[----:B-1----:R-:W-:-:S04]  /*45b0*/  LOP3.LUT R0, R0, UR4, RZ, 0xc0, !PT ;  /* 0x0000000400007c12 */ /* 0x002fc8000f8ec0ff */
[----:B------:R-:W-:-:S13]  /*45c0*/  ISETP.NE.AND P0, PT, R0, UR4, PT ;  /* 0x0000000400007c0c */ /* 0x000fda000bf05270 */
[----:B------:R-:W-:Y:S05]  /*45d0*/  @P0 BRA `(.L_x_78) ;  /* 0x00000000003c0947 */ /* 0x000fea0003800000 */
[----:B------:R-:W1:Y:S01]  /*45e0*/  S2R R2, SR_LANEID ;  /* 0x0000000000027919 */ /* 0x000e620000000000 */
[----:B------:R-:W-:Y:S01]  /*45f0*/  ULOP3.LUT UR5, URZ, UR5, URZ, 0x33, !UPT ;  /* 0x00000005ff057292 */ /* 0x000fe2000f8e33ff */
[----:B------:R-:W-:Y:S01]  /*4600*/  LOP3.LUT R4, RZ, UR4, RZ, 0x33, !PT ;  /* 0x00000004ff047c12 */ /* 0x000fe2000f8e33ff */
[----:B------:R-:W-:Y:S02]  /*4610*/  VOTEU.ANY UR4, UPT, PT ;  /* 0x0000000000047886 */ /* 0x000fe400038e0100 */
[----:B------:R-:W-:Y:S01]  /*4620*/  UFLO.U32 UR4, UR4 ;  /* 0x00000004000472bd */ /* 0x000fe200080e0000 */
[----:B------:R-:W2:Y:S01]  /*4630*/  REDUX UR6, R4 ;  /* 0x00000000040673c4 */ /* 0x000ea20000000000 */
[----:B------:R-:W-:-:S06]  /*4640*/  IMAD.U32 R0, RZ, RZ, UR5 ;  /* 0x00000005ff007e24 */ /* 0x000fcc000f8e00ff */
[----:B------:R4:W-:Y:S01]  /*4650*/  UTCATOMSWS.AND URZ, UR5 ;  /* 0x0000000500ff79e3 */ /* 0x0009e20008000000 */
[----:B------:R-:W3:Y:S01]  /*4660*/  REDUX UR7, R0 ;  /* 0x00000000000773c4 */ /* 0x000ee20000000000 */
[----:B-1----:R-:W-:Y:S01]  /*4670*/  ISETP.EQ.U32.AND P0, PT, R2, UR4, PT ;  /* 0x0000000402007c0c */ /* 0x002fe2000bf02070 */
[----:B--2---:R-:W-:Y:S01]  /*4680*/  IMAD.U32 R2, RZ, RZ, UR6 ;  /* 0x00000006ff027e24 */ /* 0x004fe2000f8e00ff */
[----:B---3--:R-:W-:-:S11]  /*4690*/  MOV R3, UR7 ;  /* 0x0000000700037c02 */ /* 0x008fd60008000f00 */
[----:B------:R4:W-:Y:S04]  /*46a0*/  @P0 ATOMS.AND RZ, [UR8+0x14], R3 ;  /* 0x00001403ffff098c */ /* 0x0009e8000a800008 */
[----:B------:R4:W-:Y:S01]  /*46b0*/  @P0 ATOMS.AND RZ, [UR8+0x18], R2 ;  /* 0x00001802ffff098c */ /* 0x0009e2000a800008 */
[----:B------:R-:W-:Y:S05]  /*46c0*/  BRA `(.L_x_79) ;  /* 0x0000000000147947 */ /* 0x000fea0003800000 */
.L_x_78:
[----:B------:R-:W-:Y:S02]  /*46d0*/  MOV R2, 0x46f0 ;  /* 0x000046f000027802 */ /* 0x000fe40000000f00 */
[----:B---3-5:R-:W-:Y:S05]  /*46e0*/  CALL.REL.NOINC `($__internal_0_$__cuda_sm10x_tcgen05_guardrail_trap_col_being_dealloced_not_returned_by_alloc) ;  /* 0x0000004400107944 */ /* 0x028fea0003c00000 */
[----:B------:R-:W-:Y:S05]  /*46f0*/  BRA `(.L_x_79) ;  /* 0x0000000000087947 */ /* 0x000fea0003800000 */
.L_x_77:
[----:B------:R-:W-:Y:S02]  /*4700*/  MOV R2, 0x4720 ;  /* 0x0000472000027802 */ /* 0x000fe40000000f00 */
[----:B---3-5:R-:W-:Y:S05]  /*4710*/  CALL.REL.NOINC `($__internal_2_$__cuda_sm10x_tcgen05_guardrail_trap_unallocated_columns_being_dealloced) ;  /* 0x00000044001c7944 */ /* 0x028fea0003c00000 */
.L_x_79:
[----:B------:R-:W-:Y:S01]  /*4720*/  NOP ;  /* 0x0000000000007918 */ /* 0x000fe20000000000 */
[----:B----4-:R-:W-:Y:S05]  /*4730*/  EXIT ;  /* 0x000000000000794d */ /* 0x010fea0003800000 */
.L_x_61:
[----:B------:R-:W-:-:S09]  /*4740*/  UISETP.NE.OR UP0, UPT, UR22, 0x3, !UP3 ;  /* 0x000000031600788c */ /* 0x000fd2000df05670 */
[----:B------:R-:W-:Y:S05]  /*4750*/  BRA.U UP0, `(.L_x_80) ;  /* 0x0000000d00f07547 */ /* 0x000fea000b800000 */
[----:B------:R-:W1:Y:S01]  /*4760*/  LDCU UR33, c[0x0][0x370] ;  /* 0x00006e00ff2177ac */ /* 0x000e620008000800 */
[----:B------:R-:W2:Y:S01]  /*4770*/  LDC.64 R16, c[0x0][0x348] ;  /* 0x0000d200ff107b82 */ /* 0x000ea20000000a00 */
[----:B------:R-:W-:Y:S02]  /*4780*/  HFMA2 R13, -RZ, RZ, 0, 0 ;  /* 0x00000000ff0d7431 */ /* 0x000fe400000001ff */
[----:B------:R-:W-:Y:S01]  /*4790*/  IMAD.MOV.U32 R15, RZ, RZ, 0x1 ;  /* 0x00000001ff0f7424 */ /* 0x000fe200078e00ff */
[----:B------:R-:W1:Y:S01]  /*47a0*/  LDCU.128 UR28, c[0x0][0xb10] ;  /* 0x00016200ff1c77ac */ /* 0x000e620008000c00 */
[----:B------:R-:W-:Y:S01]  /*47b0*/  IMAD.MOV.U32 R14, RZ, RZ, RZ ;  /* 0x000000ffff0e7224 */ /* 0x000fe200078e00ff */
[----:B------:R-:W-:Y:S01]  /*47c0*/  MOV R7, 0x2000 ;  /* 0x0000200000077802 */ /* 0x000fe20000000f00 */
[----:B------:R-:W3:Y:S01]  /*47d0*/  LDCU UR32, c[0x0][0x374] ;  /* 0x00006e80ff2077ac */ /* 0x000ee20008000800 */
[----:B------:R-:W4:Y:S01]  /*47e0*/  LDC.64 R2, c[0x0][0x888] ;  /* 0x00022200ff027b82 */ /* 0x000f220000000a00 */
[----:B------:R-:W3:Y:S01]  /*47f0*/  LDCU UR15, c[0x0][0xb0c] ;  /* 0x00016180ff0f77ac */ /* 0x000ee20008000800 */
[----:B------:R-:W3:Y:S06]  /*4800*/  LDCU UR38, c[0x0][0xb20] ;  /* 0x00016400ff2677ac */ /* 0x000eec0008000800 */
[----:B------:R-:W2:Y:S01]  /*4810*/  LDC.64 R4, c[0x0][0x890] ;  /* 0x00022400ff047b82 */ /* 0x000ea20000000a00 */
[----:B------:R-:W3:Y:S01]  /*4820*/  LDCU UR4, c[0x0][0xb30] ;  /* 0x00016600ff0477ac */ /* 0x000ee20008000800 */
[----:B-1----:R-:W-:-:S02]  /*4830*/  UIMAD.WIDE.U32 UR6, UR33, UR28, URZ ;  /* 0x0000001c210672a5 */ /* 0x002fc4000f8e00ff */
[----:B---3--:R-:W-:Y:S01]  /*4840*/  UIMAD.WIDE.U32 UR8, UR32, UR31, URZ ;  /* 0x0000001f200872a5 */ /* 0x008fe2000f8e00ff */
[----:B------:R-:W-:Y:S01]  /*4850*/  UMOV UR24, 0x400 ;  /* 0x0000040000187882 */ /* 0x000fe20000000000 */
[----:B------:R-:W-:-:S03]  /*4860*/  UPLOP3.LUT UP3, UPT, UPT, UPT, UPT, 0x40, 0x4 ;  /* 0x000000000004789c */ /* 0x000fc60003f6e870 */
[----:B------:R-:W-:Y:S01]  /*4870*/  UMOV UR6, UR7 ;  /* 0x0000000700067c82 */ /* 0x000fe20008000000 */
[----:B------:R-:W-:Y:S01]  /*4880*/  UISETP.GE.AND UP0, UPT, UR42, 0x1, UPT ;  /* 0x000000012a00788c */ /* 0x000fe2000bf06270 */
[----:B------:R-:W-:Y:S01]  /*4890*/  UMOV UR34, UR9 ;  /* 0x0000000900227c82 */ /* 0x000fe20008000000 */
[----:B------:R-:W-:Y:S01]  /*48a0*/  UISETP.NE.AND UP4, UPT, UR42, 0x1, UPT ;  /* 0x000000012a00788c */ /* 0x000fe2000bf85270 */
[----:B------:R-:W1:Y:S01]  /*48b0*/  LDCU.64 UR16, c[0x0][0xb28] ;  /* 0x00016500ff1077ac */ /* 0x000e620008000a00 */
[----:B------:R-:W-:Y:S02]  /*48c0*/  ULEA UR24, UR54, UR24, 0x18 ;  /* 0x0000001836187291 */ /* 0x000fe4000f8ec0ff */
[----:B------:R-:W-:Y:S02]  /*48d0*/  UISETP.NE.AND UP6, UPT, UR15, 0x1, UPT ;  /* 0x000000010f00788c */ /* 0x000fe4000bfc5270 */
[----:B------:R-:W-:Y:S02]  /*48e0*/  UISETP.NE.AND UP5, UPT, UR30, 0x1, UPT ;  /* 0x000000011e00788c */ /* 0x000fe4000bfa5270 */
[----:B------:R-:W-:-:S02]  /*48f0*/  USHF.R.U32.HI UR35, URZ, UR29, UR6 ;  /* 0x0000001dff237299 */ /* 0x000fc40008011606 */
[----:B------:R-:W-:Y:S02]  /*4900*/  USHF.R.U32.HI UR34, URZ, UR38, UR34 ;  /* 0x00000026ff227299 */ /* 0x000fe40008011622 */
[----:B------:R-:W-:Y:S01]  /*4910*/  UISETP.NE.AND UP2, UPT, UR4, 0x1, UPT ;  /* 0x000000010400788c */ /* 0x000fe2000bf45270 */
[----:B------:R-:W-:-:S10]  /*4920*/  UMOV UR12, URZ ;  /* 0x000000ff000c7c82 */ /* 0x000fd40008000000 */
.L_x_89:
[C---:B------:R-:W-:Y:S02]  /*4930*/  LEA R12, R14.reuse, UR24, 0x3 ;  /* 0x000000180e0c7c11 */ /* 0x040fe4000f8e18ff */
[----:B------:R-:W-:Y:S02]  /*4940*/  SHF.L.U32 R9, R13, 0x1f, RZ ;  /* 0x0000001f0d097819 */ /* 0x000fe400000006ff */
[----:B------:R-:W-:Y:S02]  /*4950*/  LEA R10, R14, UR24, 0x4 ;  /* 0x000000180e0a7c11 */ /* 0x000fe4000f8e20ff */
[----:B---3--:R-:W3:Y:S02]  /*4960*/  SYNCS.PHASECHK.TRANS64.TRYWAIT P0, [R12+URZ+0xa0], R9 ;  /* 0x0000a0090c0075a7 */ /* 0x008ee400080011ff */
[----:B---3--:R-:W-:Y:S05]  /*4970*/  @!P0 BRA `(.L_x_81) ;  /* 0x0000003c00908947 */ /* 0x008fea0003800000 */
.L_x_159:
[----:B---3--:R-:W3:Y:S01]  /*4980*/  LDS.128 R8, [R10+0x130] ;  /* 0x000130000a087984 */ /* 0x008ee20000000c00 */
[----:B------:R-:W-:Y:S01]  /*4990*/  UISETP.GE.AND UP0, UPT, UR42, 0x1, UPT ;  /* 0x000000012a00788c */ /* 0x000fe2000bf06270 */
[----:B------:R-:W-:Y:S01]  /*49a0*/  @!PT LDS RZ, [RZ] ;  /* 0x00000000fffff984 */ /* 0x000fe20000000800 */
[----:B------:R-:W-:Y:S01]  /*49b0*/  @!PT LDS RZ, [RZ] ;  /* 0x00000000fffff984 */ /* 0x000fe20000000800 */
[----:B------:R-:W-:Y:S01]  /*49c0*/  @!PT LDS RZ, [RZ] ;  /* 0x00000000fffff984 */ /* 0x000fe20000000800 */
[----:B------:R-:W-:Y:S01]  /*49d0*/  @!PT LDS RZ, [RZ] ;  /* 0x00000000fffff984 */ /* 0x000fe20000000800 */
[----:B------:R1:W-:Y:S06]  /*49e0*/  MEMBAR.ALL.CTA ;  /* 0x0000000000007992 */ /* 0x0003ec0000008000 */
[----:B-1----:R-:W1:Y:S01]  /*49f0*/  FENCE.VIEW.ASYNC.S ;  /* 0x00000000000073c6 */ /* 0x002e620000000000 */
[----:B---3--:R-:W-:Y:S11]  /*4a00*/  LOP3.LUT P0, RZ, R10, 0x1, RZ, 0xc0, !PT ;  /* 0x000000010aff7812 */ /* 0x008ff6000780c0ff */
[----:B------:R-:W-:Y:S02]  /*4a10*/  @!UPT UIADD3 URZ, UPT, UPT, URZ, URZ, URZ ;  /* 0x000000fffffff290 */ /* 0x000fe4000fffe0ff */
[----:B-1----:R-:W-:Y:S01]  /*4a20*/  VOTEU.ANY UP1, P0 ;  /* 0x0000000000ff7886 */ /* 0x002fe20000020100 */
[----:B------:R-:W-:Y:S11]  /*4a30*/  PLOP3.LUT P0, PT, PT, PT, UP1, 0x80, 0x8 ;  /* 0x000000000008781c */ /* 0x000ff60003f0f018 */
[----:B------:R-:W-:Y:S02]  /*4a40*/  @!UPT UIADD3 URZ, UPT, UPT, URZ, URZ, URZ ;  /* 0x000000fffffff290 */ /* 0x000fe4000fffe0ff */
[----:B------:R-:W-:Y:S02]  /*4a50*/  @P0 SHF.R.U32.HI R0, RZ, 0x10, R9 ;  /* 0x00000010ff000819 */ /* 0x000fe40000011609 */
[----:B------:R-:W-:Y:S02]  /*4a60*/  @P0 MOV R6, R8 ;  /* 0x0000000800060202 */ /* 0x000fe40000000f00 */
[----:B------:R-:W-:Y:S01]  /*4a70*/  @P0 R2UR UR4, R0 ;  /* 0x00000000000402ca */ /* 0x000fe200000e0000 */
[----:B------:R-:W-:Y:S01]  /*4a80*/  VIADD R0, R12, 0xb0 ;  /* 0x000000b00c007836 */ /* 0x000fe20000000000 */
[----:B------:R-:W-:Y:S02]  /*4a90*/  @P0 LOP3.LUT R8, R9, 0xffff, RZ, 0xc0, !PT ;  /* 0x0000ffff09080812 */ /* 0x000fe400078ec0ff */
[----:B------:R-:W-:Y:S02]  /*4aa0*/  @P0 R2UR UR6, R6 ;  /* 0x00000000060602ca */ /* 0x000fe400000e0000 */
[----:B------:R-:W-:Y:S02]  /*4ab0*/  PRMT R0, RZ, 0x654, R0 ;  /* 0x00000654ff007816 */ /* 0x000fe40000000000 */
[----:B------:R-:W-:Y:S02]  /*4ac0*/  @P0 R2UR UR5, R8 ;  /* 0x00000000080502ca */ /* 0x000fe400000e0000 */
[----:B------:R1:W-:Y:S03]  /*4ad0*/  SYNCS.ARRIVE.TRANS64.RED.A1T0 RZ, [R0+URZ], RZ ;  /* 0x000000ff00ff79a7 */ /* 0x0003e600081004ff */
[----:B------:R-:W-:Y:S04]  /*4ae0*/  @UP1 UMOV UR27, UR4 ;  /* 0x00000004001b1c82 */ /* 0x000fe80008000000 */
[----:B------:R-:W-:Y:S04]  /*4af0*/  @UP1 UMOV UR14, UR6 ;  /* 0x00000006000e1c82 */ /* 0x000fe80008000000 */
[----:B------:R-:W-:Y:S01]  /*4b00*/  @UP1 UMOV UR13, UR5 ;  /* 0x00000005000d1c82 */ /* 0x000fe20008000000 */
[----:B------:R-:W-:Y:S05]  /*4b10*/  BRA.U !UP0, `(.L_x_82) ;  /* 0x0000000108a47547 */ /* 0x000fea000b800000 */
[----:B------:R-:W-:Y:S02]  /*4b20*/  UIMAD.WIDE.U32 UR8, UR13, UR31, URZ ;  /* 0x0000001f0d0872a5 */ /* 0x000fe4000f8e00ff */
[----:B------:R-:W-:Y:S02]  /*4b30*/  UIMAD.WIDE.U32 UR10, UR14, UR28, URZ ;  /* 0x0000001c0e0a72a5 */ /* 0x000fe4000f8e00ff */
[----:B------:R-:W-:Y:S02]  /*4b40*/  USEL UR4, UR32, UR34, !UP5 ;  /* 0x0000002220047287 */ /* 0x000fe4000e800000 */
[----:B------:R-:W-:Y:S02]  /*4b50*/  USEL UR7, UR33, UR35, !UP6 ;  /* 0x0000002321077287 */ /* 0x000fe4000f000000 */
[----:B------:R-:W-:Y:S02]  /*4b60*/  UIMAD.WIDE.U32 UR18, UR4, UR16, URZ ;  /* 0x00000010041272a5 */ /* 0x000fe4000f8e00ff */
[----:B------:R-:W-:Y:S01]  /*4b70*/  UIMAD.WIDE.U32 UR20, UR7, UR16, URZ ;  /* 0x00000010071472a5 */ /* 0x000fe2000f8e00ff */
[----:B------:R-:W-:Y:S02]  /*4b80*/  UMOV UR5, UR9 ;  /* 0x0000000900057c82 */ /* 0x000fe40008000000 */
[----:B------:R-:W-:Y:S03]  /*4b90*/  USHF.R.U32.HI UR6, URZ, UR38, UR5 ;  /* 0x00000026ff067299 */ /* 0x000fe60008011605 */
[----:B------:R-:W-:Y:S01]  /*4ba0*/  UMOV UR5, UR11 ;  /* 0x0000000b00057c82 */ /* 0x000fe20008000000 */
[----:B------:R-:W-:Y:S02]  /*4bb0*/  USEL UR6, UR13, UR6, !UP5 ;  /* 0x000000060d067287 */ /* 0x000fe4000e800000 */
[----:B------:R-:W-:Y:S02]  /*4bc0*/  USHF.R.U32.HI UR8, URZ, UR29, UR5 ;  /* 0x0000001dff087299 */ /* 0x000fe40008011605 */
[----:B------:R-:W-:Y:S01]  /*4bd0*/  UIMAD.WIDE.U32 UR10, UR6, UR16, URZ ;  /* 0x00000010060a72a5 */ /* 0x000fe2000f8e00ff */
[----:B------:R-:W-:Y:S02]  /*4be0*/  UMOV UR5, UR19 ;  /* 0x0000001300057c82 */ /* 0x000fe40008000000 */
[----:B------:R-:W-:Y:S03]  /*4bf0*/  @UP4 USHF.R.U32.HI UR4, URZ, UR17, UR5 ;  /* 0x00000011ff044299 */ /* 0x000fe60008011605 */
[----:B------:R-:W-:Y:S01]  /*4c00*/  UMOV UR5, UR21 ;  /* 0x0000001500057c82 */ /* 0x000fe20008000000 */
[----:B------:R-:W-:Y:S02]  /*4c10*/  UIMAD UR4, UR42, UR4, URZ ;  /* 0x000000042a0472a4 */ /* 0x000fe4000f8e02ff */
[----:B------:R-:W-:Y:S02]  /*4c20*/  @UP4 USHF.R.U32.HI UR7, URZ, UR17, UR5 ;  /* 0x00000011ff074299 */ /* 0x000fe40008011605 */
[----:B------:R-:W-:Y:S02]  /*4c30*/  USEL UR5, UR14, UR8, !UP6 ;  /* 0x000000080e057287 */ /* 0x000fe4000f000000 */
[----:B------:R-:W-:Y:S02]  /*4c40*/  UIMAD UR8, UR42, UR7, URZ ;  /* 0x000000072a0872a4 */ /* 0x000fe4000f8e02ff */
[----:B------:R-:W-:Y:S03]  /*4c50*/  UISETP.GE.AND UP0, UPT, UR6, UR4, UPT ;  /* 0x000000040600728c */ /* 0x000fe6000bf06270 */
[----:B------:R-:W-:Y:S01]  /*4c60*/  UMOV UR4, UR11 ;  /* 0x0000000b00047c82 */ /* 0x000fe20008000000 */
[----:B------:R-:W-:Y:S02]  /*4c70*/  UISETP.GE.OR UP0, UPT, UR5, UR8, UP0 ;  /* 0x000000080500728c */ /* 0x000fe40008706670 */
[----:B------:R-:W-:Y:S02]  /*4c80*/  USHF.R.U32.HI UR4, URZ, UR17, UR4 ;  /* 0x00000011ff047299 */ /* 0x000fe40008011604 */
[----:B------:R-:W-:Y:S02]  /*4c90*/  UIMAD.WIDE.U32 UR8, UR5, UR16, URZ ;  /* 0x00000010050872a5 */ /* 0x000fe4000f8e00ff */
[----:B------:R-:W-:Y:S04]  /*4ca0*/  USEL UR10, UR6, UR4, !UP4 ;  /* 0x00000004060a7287 */ /* 0x000fe8000e000000 */
[----:B------:R-:W-:Y:S01]  /*4cb0*/  UIADD3 UR11, UPT, UPT, -UR10, URZ, URZ ;  /* 0x000000ff0a0b7290 */ /* 0x000fe2000fffe1ff */
[----:B------:R-:W-:Y:S02]  /*4cc0*/  @!UP0 UMOV UR4, UR9 ;  /* 0x0000000900048c82 */ /* 0x000fe40008000000 */
[----:B------:R-:W-:Y:S02]  /*4cd0*/  @!UP0 USHF.R.U32.HI UR4, URZ, UR17, UR4 ;  /* 0x00000011ff048299 */ /* 0x000fe40008011604 */
[----:B------:R-:W-:Y:S02]  /*4ce0*/  UIMAD UR8, UR42, UR11, UR6 ;  /* 0x0000000b2a0872a4 */ /* 0x000fe4000f8e0206 */
[----:B------:R-:W-:Y:S04]  /*4cf0*/  @!UP0 USEL UR4, UR5, UR4, !UP4 ;  /* 0x0000000405048287 */ /* 0x000fe8000e000000 */
[----:B------:R-:W-:Y:S02]  /*4d00*/  @!UP0 UIMAD UR8, UR7, UR8, UR4 ;  /* 0x00000008070882a4 */ /* 0x000fe4000f8e0204 */
[----:B------:R-:W-:Y:S02]  /*4d10*/  @!UP0 UIADD3 UR9, UPT, UPT, UR10, -UR4, URZ ;  /* 0x800000040a098290 */ /* 0x000fe4000fffe0ff */
[----:B------:R-:W-:Y:S02]  /*4d20*/  UIADD3 UR4, UPT, UPT, -UR5, URZ, URZ ;  /* 0x000000ff05047290 */ /* 0x000fe4000fffe1ff */
[----:B------:R-:W-:Y:S02]  /*4d30*/  UIADD3 UR7, UPT, UPT, -UR6, URZ, URZ ;  /* 0x000000ff06077290 */ /* 0x000fe4000fffe1ff */
[----:B------:R-:W-:Y:S02]  /*4d40*/  @!UP0 UIMAD UR6, UR9, UR42, UR5 ;  /* 0x0000002a090682a4 */ /* 0x000fe4000f8e0205 */
[----:B------:R-:W-:Y:S02]  /*4d50*/  UIMAD UR14, UR15, UR4, UR14 ;  /* 0x000000040f0e72a4 */ /* 0x000fe4000f8e020e */
[----:B------:R-:W-:Y:S01]  /*4d60*/  UIMAD UR13, UR30, UR7, UR13 ;  /* 0x000000071e0d72a4 */ /* 0x000fe2000f8e020d */
[----:B------:R-:W-:Y:S02]  /*4d70*/  @!UP0 UMOV UR5, UR8 ;  /* 0x0000000800058c82 */ /* 0x000fe40008000000 */
[----:B------:R-:W-:Y:S02]  /*4d80*/  UIMAD UR14, UR5, UR15, UR14 ;  /* 0x0000000f050e72a4 */ /* 0x000fe4000f8e020e */
[----:B------:R-:W-:Y:S11]  /*4d90*/  UIMAD UR13, UR6, UR30, UR13 ;  /* 0x0000001e060d72a4 */ /* 0x000ff6000f8e020d */
[----:B------:R-:W-:Y:S01]  /*4da0*/  @!UPT UIADD3 URZ, UPT, UPT, URZ, URZ, URZ ;  /* 0x000000fffffff290 */ /* 0x000fe2000fffe0ff */
.L_x_82:
[----:B------:R-:W3:Y:S01]  /*4db0*/  @!UP2 LDCU.128 UR20, c[0x0][0xb10] ;  /* 0x00016200ff14a7ac */ /* 0x000ee20008000c00 */
[C---:B--2---:R-:W-:Y:S02]  /*4dc0*/  ISETP.NE.U32.AND P1, PT, R4.reuse, RZ, PT ;  /* 0x000000ff0400720c */ /* 0x044fe40003f25070 */
[----:B------:R-:W-:Y:S02]  /*4dd0*/  ISETP.NE.U32.AND P0, PT, R4, RZ, PT ;  /* 0x000000ff0400720c */ /* 0x000fe40003f05070 */
[C---:B------:R-:W-:Y:S02]  /*4de0*/  ISETP.NE.AND.EX P1, PT, R5.reuse, RZ, PT, P1 ;  /* 0x000000ff0500720c */ /* 0x040fe40003f25310 */
[----:B------:R-:W-:Y:S01]  /*4df0*/  ISETP.NE.AND.EX P0, PT, R5, RZ, PT, P0 ;  /* 0x000000ff0500720c */ /* 0x000fe20003f05300 */
[----:B------:R-:W2:Y:S01]  /*4e00*/  @!UP2 LDCU UR5, c[0x0][0xb0c] ;  /* 0x00016180ff05a7ac */ /* 0x000ea20008000800 */
[----:B------:R-:W-:Y:S02]  /*4e10*/  USHF.L.U32 UR11, UR25, 0x6, URZ ;  /* 0x00000006190b7899 */ /* 0x000fe400080006ff */
[----:B------:R-:W-:Y:S02]  /*4e20*/  USHF.L.U32 UR10, UR26, 0x6, URZ ;  /* 0x000000061a0a7899 */ /* 0x000fe400080006ff */
[----:B---3--:R-:W-:Y:S07]  /*4e30*/  UIMAD.WIDE.U32 UR6, UR14, UR20, URZ ;  /* 0x000000140e0672a5 */ /* 0x008fee000f8e00ff */
[----:B------:R-:W-:Y:S01]  /*4e40*/  @!UP2 UMOV UR4, UR7 ;  /* 0x000000070004ac82 */ /* 0x000fe20008000000 */
[----:B--2---:R-:W-:Y:S02]  /*4e50*/  @!UP2 UISETP.NE.AND UP0, UPT, UR5, 0x1, UPT ;  /* 0x000000010500a88c */ /* 0x004fe4000bf05270 */
[----:B------:R-:W-:Y:S02]  /*4e60*/  @!UP2 USHF.R.U32.HI UR4, URZ, UR21, UR4 ;  /* 0x00000015ff04a299 */ /* 0x000fe40008011604 */
[----:B------:R-:W-:Y:S02]  /*4e70*/  UIMAD.WIDE.U32 UR6, UR13, UR23, URZ ;  /* 0x000000170d0672a5 */ /* 0x000fe4000f8e00ff */
[----:B------:R-:W-:Y:S02]  /*4e80*/  @!UP2 USEL UR8, UR14, UR4, !UP0 ;  /* 0x000000040e08a287 */ /* 0x000fe4000c000000 */
[----:B------:R-:W-:Y:S03]  /*4e90*/  @!UP2 UISETP.NE.AND UP0, UPT, UR22, 0x1, UPT ;  /* 0x000000011600a88c */ /* 0x000fe6000bf05270 */
[----:B------:R-:W-:Y:S02]  /*4ea0*/  @!UP2 UMOV UR6, UR7 ;  /* 0x000000070006ac82 */ /* 0x000fe40008000000 */
[----:B------:R-:W2:Y:S02]  /*4eb0*/  @!UP2 LDCU UR4, c[0x0][0xb20] ;  /* 0x00016400ff04a7ac */ /* 0x000ea40008000800 */
[----:B--2---:R-:W-:Y:S04]  /*4ec0*/  @!UP2 USHF.R.U32.HI UR6, URZ, UR4, UR6 ;  /* 0x00000004ff06a299 */ /* 0x004fe80008011606 */
[----:B------:R-:W-:Y:S04]  /*4ed0*/  @!UP2 USEL UR6, UR13, UR6, !UP0 ;  /* 0x000000060d06a287 */ /* 0x000fe8000c000000 */
[----:B------:R-:W-:Y:S02]  /*4ee0*/  @!UP2 UIADD3 UR4, UPT, UPT, -UR8, UR6, URZ ;  /* 0x000000060804a290 */ /* 0x000fe4000fffe1ff */
[----:B------:R-:W-:Y:S02]  /*4ef0*/  @!UP2 UIADD3 UR6, UPT, UPT, UR8, -UR6, URZ ;  /* 0x800000060806a290 */ /* 0x000fe4000fffe0ff */
[----:B------:R-:W-:Y:S02]  /*4f00*/  @!UP2 UIMAD UR14, UR4, UR5, UR14 ;  /* 0x00000005040ea2a4 */ /* 0x000fe4000f8e020e */
[----:B------:R-:W-:Y:S01]  /*4f10*/  @!UP2 UIMAD UR13, UR6, UR22, UR13 ;  /* 0x00000016060da2a4 */ /* 0x000fe2000f8e020d */
[----:B------:R-:W-:Y:S11]  /*4f20*/  BRA.U UP3, `(.L_x_83) ;  /* 0x0000000103107547 */ /* 0x000ff6000b800000 */
[----:B-1----:R-:W-:Y:S04]  /*4f30*/  MOV R0, UR37 ;  /* 0x0000002500007c02 */ /* 0x002fe80008000f00 */
[----:B------:R-:W-:Y:S04]  /*4f40*/  SHF.L.U32 R9, R0, 0x1f, RZ ;  /* 0x0000001f00097819 */ /* 0x000fe800000006ff */
[----:B------:R-:W1:Y:S02]  /*4f50*/  SYNCS.PHASECHK.TRANS64.TRYWAIT P2, [UR24+0x98], R9 ;  /* 0x00009809ff0075a7 */ /* 0x000e640008041118 */
[----:B-1----:R-:W-:Y:S05]  /*4f60*/  @!P2 BRA `(.L_x_84) ;  /* 0x000000380028a947 */ /* 0x002fea0003800000 */
.L_x_83:
[----:B------:R-:W-:Y:S05]  /*4f70*/  @!P1 BRA `(.L_x_85) ;  /* 0x0000000000309947 */ /* 0x000fea0003800000 */
[----:B----4-:R-:W-:Y:S01]  /*4f80*/  ISETP.NE.U32.AND P1, PT, R2, RZ, PT ;  /* 0x000000ff0200720c */ /* 0x010fe20003f25070 */
[----:B------:R-:W2:Y:S01]  /*4f90*/  LDCU.64 UR4, c[0x0][0x358] ;  /* 0x00006b00ff0477ac */ /* 0x000ea20008000a00 */
[----:B------:R-:W-:Y:S02]  /*4fa0*/  IMAD.MOV.U32 R61, RZ, RZ, 0x1 ;  /* 0x00000001ff3d7424 */ /* 0x000fe400078e00ff */
[----:B------:R-:W-:Y:S11]  /*4fb0*/  ISETP.NE.AND.EX P1, PT, R3, RZ, PT, P1 ;  /* 0x000000ff0300720c */ /* 0x000ff60003f25310 */
[----:B------:R-:W-:Y:S02]  /*4fc0*/  @!UPT UIADD3 URZ, UPT, UPT, URZ, URZ, URZ ;  /* 0x000000fffffff290 */ /* 0x000fe4000fffe0ff */
[----:B-1----:R-:W1:Y:S01]  /*4fd0*/  @P1 LDC.64 R8, c[0x0][0x888] ;  /* 0x00022200ff081b82 */ /* 0x002e620000000a00 */
[----:B------:R-:W-:Y:S04]  /*4fe0*/  @P1 IMAD R0, R4, UR36, RZ ;  /* 0x0000002404001c24 */ /* 0x000fe8000f8e02ff */
[----:B-1----:R-:W-:Y:S04]  /*4ff0*/  @P1 IMAD.WIDE R8, R0, 0x4, R8 ;  /* 0x0000000400081825 */ /* 0x002fe800078e0208 */
[----:B------:R-:W-:Y:S01]  /*5000*/  HFMA2 R0, -RZ, RZ, 0, 5.9604644775390625e-08 ;  /* 0x00000001ff007431 */ /* 0x000fe200000001ff */
[----:B--2--5:R2:W5:Y:S04]  /*5010*/  @P1 LDG.E R27, desc[UR4][R8.64] ;  /* 0x00000004081b1981 */ /* 0x024568000c1e1900 */
[----:B------:R-:W-:Y:S01]  /*5020*/  @!P1 PRMT R61, R0, 0x7610, R61 ;  /* 0x00007610003d9816 */ /* 0x000fe2000000003d */
[----:B--2---:R-:W3:Y:S06]  /*5030*/  @!P1 LDC R27, c[0x0][0x880] ;  /* 0x00022000ff1b9b82 */ /* 0x004eec0000000800 */
.L_x_85:
[----:B---3-5:R-:W-:Y:S01]  /*5040*/  @!P0 FSETP.EQ.AND P1, PT, R27, RZ, PT ;  /* 0x000000ff1b00820b */ /* 0x028fe20003f22000 */
[----:B------:R-:W-:Y:S01]  /*5050*/  @!UPT UIADD3 URZ, UPT, UPT, URZ, URZ, URZ ;  /* 0x000000fffffff290 */ /* 0x000fe2000fffe0ff */
[----:B------:R-:W-:Y:S11]  /*5060*/  @!P0 BRA `(.L_x_86) ;  /* 0x0000000000188947 */ /* 0x000ff60003800000 */
[----:B------:R-:W-:Y:S02]  /*5070*/  LOP3.LUT P0, RZ, R61, 0xff, RZ, 0xc0, !PT ;  /* 0x000000ff3dff7812 */ /* 0x000fe4000780c0ff */
[----:B----4-:R-:W-:Y:S04]  /*5080*/  ISETP.NE.U32.AND P1, PT, R2, RZ, PT ;  /* 0x000000ff0200720c */ /* 0x010fe80003f25070 */
[----:B------:R-:W-:Y:S04]  /*5090*/  ISETP.NE.AND.EX P1, PT, R3, RZ, PT, P1 ;  /* 0x000000ff0300720c */ /* 0x000fe80003f25310 */
[----:B------:R-:W-:Y:S03]  /*50a0*/  PLOP3.LUT P1, PT, P1, PT, PT, 0x8, 0x80 ;  /* 0x000000000080781c */ /* 0x000fe60000f2e170 */
[----:B------:R-:W-:Y:S11]  /*50b0*/  @P0 FSETP.EQ.AND P1, PT, R27, RZ, PT ;  /* 0x000000ff1b00020b */ /* 0x000ff60003f22000 */
[----:B------:R-:W-:Y:S02]  /*50c0*/  @!UPT UIADD3 URZ, UPT, UPT, URZ, URZ, URZ ;  /* 0x000000fffffff290 */ /* 0x000fe4000fffe0ff */
.L_x_86:
[----:B------:R-:W-:Y:S01]  /*50d0*/  ULEA UR4, UR12, UR24, 0x3 ;  /* 0x000000180c047291 */ /* 0x000fe2000f8e18ff */
[----:B-1----:R-:W-:Y:S02]  /*50e0*/  SHF.L.U32 R9, R15, 0x1f, RZ ;  /* 0x0000001f0f097819 */ /* 0x002fe400000006ff */
[----:B------:R-:W-:Y:S04]  /*50f0*/  ELECT P0, URZ, PT ;  /* 0x0000000000ff782f */ /* 0x000fe80003800000 */
[----:B------:R-:W-:Y:S02]  /*5100*/  PLOP3.LUT P1, PT, P1, P0, PT, 0xf2, 0x2f ;  /* 0x00000000002f781c */ /* 0x000fe40000f21e72 */
[----:B------:R-:W1:Y:S11]  /*5110*/  SYNCS.PHASECHK.TRANS64.TRYWAIT P2, [UR4+0x78], R9 ;  /* 0x00007809ff0075a7 */ /* 0x000e760008041104 */
[----:B------:R-:W-:Y:S05]  /*5120*/  @!P1 IADD3 R8, P0, PT, R16, 0x580, RZ ;  /* 0x0000058010089810 */ /* 0x000fea0007f1e0ff */
[----:B------:R-:W-:Y:S01]  /*5130*/  @!P1 IMAD.X R6, RZ, RZ, R17, P0 ;  /* 0x000000ffff069224 */ /* 0x000fe200000e0611 */
[----:B-1----:R-:W-:Y:S07]  /*5140*/  @!P2 BRA `(.L_x_87) ;  /* 0x0000003400c8a947 */ /* 0x002fee0003800000 */
.L_x_162:
[----:B------:R-:W-:Y:S01]  /*5150*/  @!P1 R2UR UR7, R6 ;  /* 0x00000000060792ca */ /* 0x000fe200000e0000 */
[----:B------:R-:W-:Y:S01]  /*5160*/  UIADD3 UR5, UPT, UPT, UR12, 0x1, URZ ;  /* 0x000000010c057890 */ /* 0x000fe2000fffe0ff */
[----:B------:R-:W-:Y:S01]  /*5170*/  @!P1 R2UR UR6, R8 ;  /* 0x00000000080692ca */ /* 0x000fe200000e0000 */
[----:B------:R-:W-:Y:S01]  /*5180*/  UIADD3 UR9, UPT, UPT, UR4, 0x60, URZ ;  /* 0x0000006004097890 */ /* 0x000fe2000fffe0ff */
[----:B------:R-:W-:Y:S01]  /*5190*/  @!P1 IMAD.MOV.U32 R6, RZ, RZ, 0x2000 ;  /* 0x00002000ff069424 */ /* 0x000fe200078e00ff */
[----:B------:R-:W-:Y:S01]  /*51a0*/  UISETP.NE.AND UP0, UPT, UR5, 0x3, UPT ;  /* 0x000000030500788c */ /* 0x000fe2000bf05270 */
[----:B------:R-:W-:Y:S01]  /*51b0*/  VIADD R14, R14, 0x1 ;  /* 0x000000010e0e7836 */ /* 0x000fe20000000000 */
[----:B------:R-:W-:Y:S01]  /*51c0*/  UMOV UR22, 0x0 ;  /* 0x0000000000167882 */ /* 0x000fe20000000000 */
[----:B------:R-:W-:Y:S01]  /*51d0*/  UMOV UR23, 0x10000000 ;  /* 0x1000000000177882 */ /* 0x000fe20000000000 */
[----:B------:R-:W-:Y:S04]  /*51e0*/  UPRMT UR20, UR54, 0x654, UR9 ;  /* 0x0000065436147896 */ /* 0x000fe80008000009 */
[----:B-1----:R-:W-:Y:S01]  /*51f0*/  IMAD.U32 R9, RZ, RZ, UR7 ;  /* 0x00000007ff097e24 */ /* 0x002fe2000f8e00ff */
[----:B------:R-:W-:Y:S01]  /*5200*/  USEL UR7, URZ, 0x1, UP0 ;  /* 0x00000001ff077887 */ /* 0x000fe20008000000 */
[----:B------:R-:W-:Y:S01]  /*5210*/  IMAD.U32 R8, RZ, RZ, UR6 ;  /* 0x00000006ff087e24 */ /* 0x000fe2000f8e00ff */
[----:B------:R-:W-:Y:S02]  /*5220*/  USEL UR6, UR5, URZ, UP0 ;  /* 0x000000ff05067287 */ /* 0x000fe40008000000 */
[----:B------:R-:W-:Y:S01]  /*5230*/  VOTEU.ALL UP0, P1 ;  /* 0x0000000000ff7886 */ /* 0x000fe20000800000 */
[----:B------:R-:W-:Y:S02]  /*5240*/  @!P1 R2UR UR19, R9 ;  /* 0x00000000091392ca */ /* 0x000fe400000e0000 */
[----:B------:R-:W-:Y:S02]  /*5250*/  @!P1 R2UR UR18, R8 ;  /* 0x00000000081292ca */ /* 0x000fe400000e0000 */
[----:B------:R-:W-:Y:S01]  /*5260*/  @!UP0 ULEA UR5, UR12, UR24, 0xd ;  /* 0x000000180c058291 */ /* 0x000fe2000f8e68ff */
[----:B------:R-:W-:Y:S02]  /*5270*/  LOP3.LUT R15, R15, UR7, RZ, 0x3c, !PT ;  /* 0x000000070f0f7c12 */ /* 0x000fe4000f8e3cff */
[----:B------:R-:W-:Y:S01]  /*5280*/  UMOV UR12, UR36 ;  /* 0x00000024000c7c82 */ /* 0x000fe20008000000 */
[----:B------:R-:W-:Y:S01]  /*5290*/  @!UP0 UIADD3 UR8, UPT, UPT, UR5, 0x400, URZ ;  /* 0x0000040005088890 */ /* 0x000fe2000fffe0ff */
[----:B------:R-:W-:Y:S01]  /*52a0*/  SHF.L.U32 R0, R15, 0x1f, RZ ;  /* 0x0000001f0f007819 */ /* 0x000fe200000006ff */
[----:B------:R-:W-:Y:S01]  /*52b0*/  VOTEU.ALL UP0, P1 ;  /* 0x0000000000ff7886 */ /* 0x000fe20000800000 */
[----:B------:R-:W-:Y:S06]  /*52c0*/  ULEA UR5, UR6, UR24, 0x3 ;  /* 0x0000001806057291 */ /* 0x000fec000f8e18ff */
[----:B------:R1:W-:Y:S01]  /*52d0*/  @!UP0 UTMALDG.3D [UR8], [UR18], desc[UR22] ;  /* 0x00001608120085b4 */ /* 0x0003e20008011000 */
[----:B------:R1:W-:Y:S01]  /*52e0*/  @!P1 SYNCS.ARRIVE.TRANS64.RED.A0TR RZ, [UR4+0x60], R6 ;  /* 0x00006006ffff99a7 */ /* 0x0003e20008300404 */
[----:B------:R-:W-:Y:S01]  /*52f0*/  SYNCS.ARRIVE.TRANS64.RED.A1T0 RZ, [UR20], RZ ;  /* 0x000000ffffff79a7 */ /* 0x000fe20008100414 */
[----:B------:R-:W2:Y:S02]  /*5300*/  SYNCS.PHASECHK.TRANS64.TRYWAIT P0, [UR5+0x78], R0 ;  /* 0x00007800ff0075a7 */ /* 0x000ea40008001105 */
[----:B-12---:R-:W-:Y:S05]  /*5310*/  @!P0 BRA `(.L_x_88) ;  /* 0x00000034006c8947 */ /* 0x006fea0003800000 */
.L_x_164:
[----:B------:R-:W-:Y:S01]  /*5320*/  UIADD3 UR9, UPT, UPT, UR5, 0x60, URZ ;  /* 0x0000006005097890 */ /* 0x000fe2000fffe0ff */
[----:B------:R-:W-:Y:S01]  /*5330*/  @!P1 IADD3 R6, P0, PT, R16, 0x580, RZ ;  /* 0x0000058010069810 */ /* 0x000fe20007f1e0ff */
[----:B------:R-:W-:Y:S01]  /*5340*/  UPLOP3.LUT UP3, UPT, UPT, UPT, UPT, 0x80, 0x8 ;  /* 0x000000000008789c */ /* 0x000fe20003f6f070 */
[----:B------:R-:W-:Y:S01]  /*5350*/  R2UR UR23, R63 ;  /* 0x000000003f1772ca */ /* 0x000fe200000e0000 */
[----:B------:R-:W-:Y:S01]  /*5360*/  UMOV UR20, 0x0 ;  /* 0x0000000000147882 */ /* 0x000fe20000000000 */
[----:B------:R-:W-:Y:S01]  /*5370*/  @!P1 R2UR UR7, R6 ;  /* 0x00000000060792ca */ /* 0x000fe200000e0000 */
[----:B-1----:R-:W-:Y:S01]  /*5380*/  @!P1 IMAD.X R0, RZ, RZ, R17, P0 ;  /* 0x000000ffff009224 */ /* 0x002fe200000e0611 */
[----:B------:R-:W-:Y:S01]  /*5390*/  UMOV UR21, 0x10000000 ;  /* 0x1000000000157882 */ /* 0x000fe20000000000 */
[----:B------:R-:W-:Y:S01]  /*53a0*/  UMOV UR12, UR36 ;  /* 0x00000024000c7c82 */ /* 0x000fe20008000000 */
[----:B------:R-:W-:Y:S01]  /*53b0*/  VOTEU.ALL UP0, P1 ;  /* 0x0000000000ff7886 */ /* 0x000fe20000800000 */
[----:B------:R-:W-:Y:S01]  /*53c0*/  R2UR UR22, R64 ;  /* 0x00000000401672ca */ /* 0x000fe200000e0000 */
[----:B------:R-:W-:Y:S01]  /*53d0*/  UMOV UR36, UR27 ;  /* 0x0000001b00247c82 */ /* 0x000fe20008000000 */
[----:B------:R-:W-:Y:S02]  /*53e0*/  @!P1 R2UR UR4, R0 ;  /* 0x00000000000492ca */ /* 0x000fe400000e0000 */
[----:B------:R-:W-:Y:S01]  /*53f0*/  @!UP0 UIADD3 UR10, UPT, UPT, UR10, 0x20, URZ ;  /* 0x000000200a0a8890 */ /* 0x000fe2000fffe0ff */
[C---:B------:R-:W-:Y:S01]  /*5400*/  ISETP.NE.AND P0, PT, R14.reuse, 0x2, PT ;  /* 0x000000020e00780c */ /* 0x040fe20003f05270 */
[----:B------:R-:W-:Y:S02]  /*5410*/  UIADD3 UR26, UPT, UPT, UR13, UR23, URZ ;  /* 0x000000170d1a7290 */ /* 0x000fe4000fffe0ff */
[----:B------:R-:W-:Y:S01]  /*5420*/  IMAD.U32 R8, RZ, RZ, UR7 ;  /* 0x00000007ff087e24 */ /* 0x000fe2000f8e00ff */
[----:B------:R-:W-:Y:S02]  /*5430*/  SEL R0, RZ, 0x1, P0 ;  /* 0x00000001ff007807 */ /* 0x000fe40000000000 */
[----:B------:R-:W-:Y:S02]  /*5440*/  SEL R14, R14, RZ, P0 ;  /* 0x000000ff0e0e7207 */ /* 0x000fe40000000000 */
[----:B------:R-:W-:Y:S01]  /*5450*/  @!P1 R2UR UR18, R8 ;  /* 0x00000000081292ca */ /* 0x000fe200000e0000 */
[----:B------:R-:W-:Y:S01]  /*5460*/  UIADD3 UR25, UPT, UPT, UR14, UR22, URZ ;  /* 0x000000160e197290 */ /* 0x000fe2000fffe0ff */
[----:B------:R-:W-:Y:S01]  /*5470*/  IMAD.U32 R9, RZ, RZ, UR4 ;  /* 0x00000004ff097e24 */ /* 0x000fe2000f8e00ff */
[----:B------:R-:W-:Y:S01]  /*5480*/  @!UP0 ULEA UR4, UR6, UR24, 0xd ;  /* 0x0000001806048291 */ /* 0x000fe2000f8e68ff */
[----:B------:R-:W-:Y:S03]  /*5490*/  LOP3.LUT R13, R13, R0, RZ, 0x3c, !PT ;  /* 0x000000000d0d7212 */ /* 0x000fe600078e3cff */
[----:B------:R-:W-:Y:S01]  /*54a0*/  @!P1 R2UR UR19, R9 ;  /* 0x00000000091392ca */ /* 0x000fe200000e0000 */
[----:B------:R-:W-:Y:S01]  /*54b0*/  @!UP0 UIADD3 UR8, UPT, UPT, UR4, 0x400, URZ ;  /* 0x0000040004088890 */ /* 0x000fe2000fffe0ff */
[----:B------:R-:W-:Y:S01]  /*54c0*/  VOTEU.ALL UP0, P1 ;  /* 0x0000000000ff7886 */ /* 0x000fe20000800000 */
[----:B------:R-:W-:Y:S10]  /*54d0*/  UPRMT UR4, UR54, 0x654, UR9 ;  /* 0x0000065436047896 */ /* 0x000ff40008000009 */
[----:B------:R1:W-:Y:S01]  /*54e0*/  @!UP0 UTMALDG.3D [UR8], [UR18], desc[UR20] ;  /* 0x00001408120085b4 */ /* 0x0003e20008011000 */
[----:B------:R3:W-:Y:S01]  /*54f0*/  @!P1 SYNCS.ARRIVE.TRANS64.RED.A0TR RZ, [UR5+0x60], R7 ;  /* 0x00006007ffff99a7 */ /* 0x0007e20008300405 */
[----:B------:R-:W-:Y:S01]  /*5500*/  SYNCS.ARRIVE.TRANS64.RED.A1T0 RZ, [UR4], RZ ;  /* 0x000000ffffff79a7 */ /* 0x000fe20008100404 */
[----:B------:R-:W-:Y:S04]  /*5510*/  UIADD3 UR4, UPT, UPT, UR6, 0x1, URZ ;  /* 0x0000000106047890 */ /* 0x000fe8000fffe0ff */
[----:B------:R-:W-:Y:S04]  /*5520*/  UISETP.NE.AND UP0, UPT, UR4, 0x3, UPT ;  /* 0x000000030400788c */ /* 0x000fe8000bf05270 */
[----:B------:R-:W-:Y:S06]  /*5530*/  USEL UR5, URZ, 0x1, UP0 ;  /* 0x00000001ff057887 */ /* 0x000fec0008000000 */
[----:B------:R-:W-:Y:S01]  /*5540*/  LOP3.LUT R15, R15, UR5, RZ, 0x3c, !PT ;  /* 0x000000050f0f7c12 */ /* 0x000fe2000f8e3cff */
[----:B-1----:R-:W-:Y:S01]  /*5550*/  USEL UR12, UR4, URZ, UP0 ;  /* 0x000000ff040c7287 */ /* 0x002fe20008000000 */
[----:B------:R-:W-:Y:S11]  /*5560*/  BRA.U UP1, `(.L_x_89) ;  /* 0xfffffff101f07547 */ /* 0x000ff6000b83ffff */
[----:B------:R-:W-:Y:S01]  /*5570*/  UIADD3 UR24, UPT, UPT, UR24, 0x78, URZ ;  /* 0x0000007818187890 */ /* 0x000fe2000fffe0ff */
[----:B----4-:R-:W-:-:S03]  /*5580*/  SHF.L.U32 R3, R15, 0x1f, RZ ;  /* 0x0000001f0f037819 */ /* 0x010fc600000006ff */
[----:B------:R-:W-:-:S09]  /*5590*/  ULEA UR4, UR12, UR24, 0x3 ;  /* 0x000000180c047291 */ /* 0x000fd2000f8e18ff */
[----:B------:R-:W1:Y:S02]  /*55a0*/  SYNCS.PHASECHK.TRANS64.TRYWAIT P0, [UR4], R3 ;  /* 0x00000003ff0075a7 */ /* 0x000e640008001104 */
[----:B-1----:R-:W-:Y:S05]  /*55b0*/  @!P0 BRA `(.L_x_90) ;  /* 0x0000003000dc8947 */ /* 0x002fea0003800000 */
.L_x_166:
        /* <DEDUP_REMOVED lines=9> */
.L_x_168:
        /* <DEDUP_REMOVED lines=8> */
.L_x_92:
[----:B-1----:R1:W2:Y:S02]  /*56d0*/  SYNCS.PHASECHK.TRANS64.TRYWAIT P0, [R0+URZ], R3 ;  /* 0x00000003000075a7 */ /* 0x0022a400080011ff */
[----:B--2---:R-:W-:Y:S05]  /*56e0*/  @!P0 NANOSLEEP.SYNCS 0x989680 ;  /* 0x009896800000895d */ /* 0x004fea0003900000 */
[----:B------:R-:W2:Y:S02]  /*56f0*/  @!P0 SYNCS.PHASECHK.TRANS64 P0, [R0+URZ], R3 ;  /* 0x00000003000085a7 */ /* 0x000ea400080010ff */
[----:B--2---:R-:W-:Y:S05]  /*5700*/  @P0 EXIT ;  /* 0x000000000000094d */ /* 0x004fea0003800000 */
[----:B------:R-:W-:Y:S05]  /*5710*/  BRA `(.L_x_92) ;  /* 0xfffffffc00ec7947 */ /* 0x000fea000383ffff */
.L_x_80:
[----:B------:R-:W-:-:S06]  /*5720*/  UISETP.GE.AND UP0, UPT, UR22, 0x4, UPT ;  /* 0x000000041600788c */ /* 0x000fcc000bf06270 */
[----:B------:R-:W-:-:S13]  /*5730*/  PLOP3.LUT P0, PT, PT, PT, UP0, 0x80, 0x8 ;  /* 0x000000000008781c */ /* 0x000fda0003f0f008 */
[----:B------:R-:W-:Y:S05]  /*5740*/  @!P0 EXIT ;  /* 0x000000000000894d */ /* 0x000fea0003800000 */
[----:B------:R-:W-:Y:S01]  /*5750*/  BAR.SYNC.DEFER_BLOCKING 0x6, 0xa0 ;  /* 0x0182800000007b1d */ /* 0x000fe20000010000 */
[C---:B------:R-:W-:Y:S01]  /*5760*/  IMAD.SHL.U32 R7, R71.reuse, 0x20, RZ ;  /* 0x0000002047077824 */ /* 0x040fe200078e00ff */
[C---:B------:R-:W-:Y:S01]  /*5770*/  R2P PR, R71.reuse, 0x6 ;  /* 0x0000000647007804 */ /* 0x040fe20000000000 */
[C---:B------:R-:W-:Y:S01]  /*5780*/  IMAD.SHL.U32 R4, R71.reuse, 0x4, RZ ;  /* 0x0000000447047824 */ /* 0x040fe200078e00ff */
[----:B------:R-:W-:Y:S01]  /*5790*/  CS2R R66, SRZ ;  /* 0x0000000000427805 */ /* 0x000fe2000001ff00 */
[----:B------:R-:W-:Y:S01]  /*57a0*/  IMAD.U32 R23, R71, 0x10000, RZ ;  /* 0x0001000047177824 */ /* 0x000fe200078e00ff */
[----:B------:R-:W-:Y:S02]  /*57b0*/  UMOV UR44, 0x400 ;  /* 0x00000400002c7882 */ /* 0x000fe40000000000 */
[----:B------:R-:W1:Y:S01]  /*57c0*/  LDC.64 R56, c[0x0][0x888] ;  /* 0x00022200ff387b82 */ /* 0x000e620000000a00 */
[----:B------:R-:W-:Y:S01]  /*57d0*/  ULEA UR44, UR54, UR44, 0x18 ;  /* 0x0000002c362c7291 */ /* 0x000fe2000f8ec0ff */
[----:B------:R-:W-:Y:S01]  /*57e0*/  LOP3.LUT R5, R7, 0xe0, RZ, 0xc0, !PT ;  /* 0x000000e007057812 */ /* 0x000fe200078ec0ff */
[----:B------:R-:W-:Y:S01]  /*57f0*/  IMAD.SHL.U32 R60, R71, 0x10, RZ ;  /* 0x00000010473c7824 */ /* 0x000fe200078e00ff */
[----:B------:R-:W-:Y:S01]  /*5800*/  LOP3.LUT R7, R7, 0x100, RZ, 0xc0, !PT ;  /* 0x0000010007077812 */ /* 0x000fe200078ec0ff */
[----:B------:R-:W-:Y:S01]  /*5810*/  UIADD3 UR4, UPT, UPT, UR44, 0x400, URZ ;  /* 0x000004002c047890 */ /* 0x000fe2000fffe0ff */
[----:B------:R-:W-:Y:S01]  /*5820*/  LOP3.LUT R4, R5, 0x1c, R4, 0xf8, !PT ;  /* 0x0000001c05047812 */ /* 0x000fe200078ef804 */
[----:B------:R-:W-:Y:S01]  /*5830*/  IMAD.MOV.U32 R70, RZ, RZ, 0x8 ;  /* 0x00000008ff467424 */ /* 0x000fe200078e00ff */
[----:B------:R-:W2:Y:S01]  /*5840*/  LDC.64 R58, c[0x0][0x890] ;  /* 0x00022400ff3a7b82 */ /* 0x000ea20000000a00 */
[----:B------:R-:W-:Y:S01]  /*5850*/  SHF.R.U32.HI R5, RZ, 0x2, R71 ;  /* 0x00000002ff057819 */ /* 0x000fe20000011647 */
[----:B------:R-:W-:Y:S01]  /*5860*/  IMAD.MOV.U32 R69, RZ, RZ, 0x10 ;  /* 0x00000010ff457424 */ /* 0x000fe200078e00ff */
[----:B------:R-:W-:Y:S01]  /*5870*/  LOP3.LUT R23, R23, 0x600000, RZ, 0xc0, !PT ;  /* 0x0060000017177812 */ /* 0x000fe200078ec0ff */
[----:B------:R-:W-:Y:S01]  /*5880*/  IMAD.MOV.U32 R22, RZ, RZ, RZ ;  /* 0x000000ffff167224 */ /* 0x000fe200078e00ff */
[----:B------:R-:W-:Y:S01]  /*5890*/  LOP3.LUT R60, R7, 0x600, R60, 0xf8, !PT ;  /* 0x00000600073c7812 */ /* 0x000fe200078ef83c */
[----:B------:R-:W-:Y:S01]  /*58a0*/  IMAD.MOV.U32 R68, RZ, RZ, RZ ;  /* 0x000000ffff447224 */ /* 0x000fe200078e00ff */
[----:B------:R-:W-:Y:S01]  /*58b0*/  LOP3.LUT R5, R4, 0x4, R5, 0x78, !PT ;  /* 0x0000000404057812 */ /* 0x000fe200078e7805 */
[----:B------:R-:W3:Y:S01]  /*58c0*/  LDC.64 R54, c[0x0][0x8b0] ;  /* 0x00022c00ff367b82 */ /* 0x000ee20000000a00 */
[----:B------:R-:W4:Y:S01]  /*58d0*/  LDS R0, [UR44+0x150] ;  /* 0x0001502cff007984 */ /* 0x000f220008000800 */
[----:B------:R-:W-:Y:S01]  /*58e0*/  LOP3.LUT R71, R71, 0x60, RZ, 0xc0, !PT ;  /* 0x0000006047477812 */ /* 0x000fe200078ec0ff */
[----:B------:R-:W-:Y:S01]  /*58f0*/  IMAD.U32 R73, RZ, RZ, UR4 ;  /* 0x00000004ff497e24 */ /* 0x000fe2000f8e00ff */
[----:B------:R-:W-:Y:S01]  /*5900*/  LOP3.LUT R60, R60, R5, RZ, 0xfc, !PT ;  /* 0x000000053c3c7212 */ /* 0x000fe200078efcff */
[----:B------:R-:W1:Y:S01]  /*5910*/  LDCU UR63, c[0x0][0x370] ;  /* 0x00006e00ff3f77ac */ /* 0x000e620008000800 */
[----:B------:R-:W-:-:S02]  /*5920*/  SEL R70, R70, 0xfffffff8, !P1 ;  /* 0xfffffff846467807 */ /* 0x000fc40004800000 */
[----:B------:R-:W1:Y:S01]  /*5930*/  LDC.64 R52, c[0x0][0x8a8] ;  /* 0x00022a00ff347b82 */ /* 0x000e620000000a00 */
[----:B------:R-:W-:Y:S01]  /*5940*/  SEL R69, R69, 0xfffffff0, !P2 ;  /* 0xfffffff045457807 */ /* 0x000fe20005000000 */
[----:B------:R-:W1:Y:S01]  /*5950*/  LDCU UR43, c[0x0][0xb0c] ;  /* 0x00016180ff2b77ac */ /* 0x000e620008000800 */
[----:B------:R-:W1:Y:S01]  /*5960*/  LDCU UR39, c[0x0][0xb30] ;  /* 0x00016600ff2777ac */ /* 0x000e620008000800 */
[----:B------:R-:W1:Y:S01]  /*5970*/  LDCU.64 UR60, c[0x0][0x888] ;  /* 0x00011100ff3c77ac */ /* 0x000e620008000a00 */
[----:B------:R-:W1:Y:S01]  /*5980*/  LDCU.64 UR40, c[0x0][0xb28] ;  /* 0x00016500ff2877ac */ /* 0x000e620008000a00 */
[----:B------:R-:W1:Y:S01]  /*5990*/  LDCU.128 UR56, c[0x0][0xb10] ;  /* 0x00016200ff3877ac */ /* 0x000e620008000c00 */
[----:B------:R-:W1:Y:S01]  /*59a0*/  LDCU UR62, c[0x0][0x374] ;  /* 0x00006e80ff3e77ac */ /* 0x000e620008000800 */
[----:B------:R-:W-:Y:S01]  /*59b0*/  UMOV UR55, 0x1 ;  /* 0x0000000100377882 */ /* 0x000fe20000000000 */
[----:B------:R-:W-:Y:S01]  /*59c0*/  UMOV UR46, URZ ;  /* 0x000000ff002e7c82 */ /* 0x000fe20008000000 */
[----:B------:R-:W-:Y:S01]  /*59d0*/  UMOV UR53, URZ ;  /* 0x000000ff00357c82 */ /* 0x000fe20008000000 */
[----:B------:R-:W-:Y:S01]  /*59e0*/  UMOV UR52, URZ ;  /* 0x000000ff00347c82 */ /* 0x000fe20008000000 */
[----:B--2-4-:R-:W-:-:S07]  /*59f0*/  IMAD.IADD R23, R0, 0x1, R23 ;  /* 0x0000000100177824 */ /* 0x014fce00078e0217 */
.L_x_123:
[C---:B------:R-:W-:Y:S02]  /*5a00*/  LEA R0, R66.reuse, UR44, 0x3 ;  /* 0x0000002c42007c11 */ /* 0x040fe4000f8e18ff */
[----:B------:R-:W-:Y:S02]  /*5a10*/  SHF.L.U32 R3, R67, 0x1f, RZ ;  /* 0x0000001f43037819 */ /* 0x000fe400000006ff */
[----:B-1----:R-:W-:Y:S02]  /*5a20*/  LEA R5, R66, UR44, 0x4 ;  /* 0x0000002c42057c11 */ /* 0x002fe4000f8e20ff */
[----:B------:R-:W2:Y:S02]  /*5a30*/  SYNCS.PHASECHK.TRANS64.TRYWAIT P0, [R0+URZ+0xa0], R3 ;  /* 0x0000a003000075a7 */ /* 0x000ea400080011ff */
[----:B--2---:R-:W-:Y:S05]  /*5a40*/  @!P0 BRA `(.L_x_93) ;  /* 0x0000002c00e88947 */ /* 0x004fea0003800000 */
.L_x_169:
[----:B------:R-:W-:Y:S01]  /*5a50*/  R2UR UR7, R72 ;  /* 0x00000000480772ca */ /* 0x000fe200000e0000 */
[----:B------:R-:W4:Y:S01]  /*5a60*/  LDS.128 R4, [R5+0x130] ;  /* 0x0001300005047984 */ /* 0x000f220000000c00 */
[----:B--2---:R-:W-:Y:S01]  /*5a70*/  VIADD R0, R0, 0xb0 ;  /* 0x000000b000007836 */ /* 0x004fe20000000000 */
[----:B------:R-:W-:Y:S04]  /*5a80*/  UISETP.GE.AND UP0, UPT, UR42, 0x1, UPT ;  /* 0x000000012a00788c */ /* 0x000fe8000bf06270 */
[----:B------:R-:W-:Y:S01]  /*5a90*/  PRMT R0, RZ, 0x654, R0 ;  /* 0x00000654ff007816 */ /* 0x000fe20000000000 */
[----:B------:R-:W-:Y:S01]  /*5aa0*/  @!PT LDS RZ, [RZ] ;  /* 0x00000000fffff984 */ /* 0x000fe20000000800 */
[----:B------:R-:W-:Y:S01]  /*5ab0*/  @!PT LDS RZ, [RZ] ;  /* 0x00000000fffff984 */ /* 0x000fe20000000800 */
[----:B------:R-:W-:Y:S01]  /*5ac0*/  @!PT LDS RZ, [RZ] ;  /* 0x00000000fffff984 */ /* 0x000fe20000000800 */
[----:B------:R-:W-:Y:S01]  /*5ad0*/  @!PT LDS RZ, [RZ] ;  /* 0x00000000fffff984 */ /* 0x000fe20000000800 */
[----:B------:R2:W-:Y:S06]  /*5ae0*/  MEMBAR.ALL.CTA ;  /* 0x0000000000007992 */ /* 0x0005ec0000008000 */
[----:B--2---:R-:W2:Y:S02]  /*5af0*/  FENCE.VIEW.ASYNC.S ;  /* 0x00000000000073c6 */ /* 0x004ea40000000000 */
[----:B--2---:R2:W-:Y:S01]  /*5b00*/  SYNCS.ARRIVE.TRANS64.RED.A1T0 RZ, [R0+URZ], RZ ;  /* 0x000000ff00ff79a7 */ /* 0x0045e200081004ff */
[----:B----4-:R-:W-:Y:S11]  /*5b10*/  LOP3.LUT P0, RZ, R6, 0x1, RZ, 0xc0, !PT ;  /* 0x0000000106ff7812 */ /* 0x010ff6000780c0ff */
[----:B------:R-:W-:Y:S02]  /*5b20*/  @!UPT UIADD3 URZ, UPT, UPT, URZ, URZ, URZ ;  /* 0x000000fffffff290 */ /* 0x000fe4000fffe0ff */
[----:B------:R-:W-:Y:S01]  /*5b30*/  VOTEU.ANY UP1, P0 ;  /* 0x0000000000ff7886 */ /* 0x000fe20000020100 */
[----:B------:R-:W-:Y:S01]  /*5b40*/  PLOP3.LUT P0, PT, PT, PT, UP1, 0x80, 0x8 ;  /* 0x000000000008781c */ /* 0x000fe20003f0f018 */
[----:B------:R-:W-:Y:S06]  /*5b50*/  UP2UR UR4, UPR, URZ, 0x2 ;  /* 0x00000002ff047883 */ /* 0x000fec0008000000 */
[----:B------:R-:W-:Y:S06]  /*5b60*/  IMAD.U32 R74, RZ, RZ, UR4 ;  /* 0x00000004ff4a7e24 */ /* 0x000fec000f8e00ff */
[----:B------:R-:W-:Y:S02]  /*5b70*/  @P0 SHF.R.U32.HI R2, RZ, 0x10, R5 ;  /* 0x00000010ff020819 */ /* 0x000fe40000011605 */
[----:B------:R-:W-:Y:S02]  /*5b80*/  @P0 MOV R3, R4 ;  /* 0x0000000400030202 */ /* 0x000fe40000000f00 */
[----:B------:R-:W-:Y:S02]  /*5b90*/  @P0 R2UR UR4, R2 ;  /* 0x00000000020402ca */ /* 0x000fe400000e0000 */
[----:B------:R-:W-:Y:S02]  /*5ba0*/  @P0 LOP3.LUT R4, R5, 0xffff, RZ, 0xc0, !PT ;  /* 0x0000ffff05040812 */ /* 0x000fe400078ec0ff */
[----:B------:R-:W-:Y:S02]  /*5bb0*/  @P0 R2UR UR6, R3 ;  /* 0x00000000030602ca */ /* 0x000fe400000e0000 */
[----:B------:R-:W-:Y:S07]  /*5bc0*/  @P0 R2UR UR5, R4 ;  /* 0x00000000040502ca */ /* 0x000fee00000e0000 */
[----:B------:R-:W-:Y:S02]  /*5bd0*/  @UP1 UMOV UR7, UR4 ;  /* 0x0000000400071c82 */ /* 0x000fe40008000000 */
[----:B------:R-:W-:Y:S02]  /*5be0*/  IMAD.U32 R72, RZ, RZ, UR7 ;  /* 0x00000007ff487e24 */ /* 0x000fe4000f8e00ff */
[----:B------:R-:W-:Y:S02]  /*5bf0*/  @UP1 UMOV UR38, UR6 ;  /* 0x0000000600261c82 */ /* 0x000fe40008000000 */
[----:B------:R-:W-:Y:S01]  /*5c00*/  @UP1 UMOV UR37, UR5 ;  /* 0x0000000500251c82 */ /* 0x000fe20008000000 */
[----:B--2---:R-:W-:Y:S05]  /*5c10*/  BRA.U !UP0, `(.L_x_94) ;  /* 0x0000000108cc7547 */ /* 0x004fea000b800000 */
[----:B------:R-:W2:Y:S01]  /*5c20*/  LDCU UR12, c[0x0][0xb20] ;  /* 0x00016400ff0c77ac */ /* 0x000ea20008000800 */
[----:B-1----:R-:W-:Y:S02]  /*5c30*/  UIMAD.WIDE.U32 UR4, UR62, UR59, URZ ;  /* 0x0000003b3e0472a5 */ /* 0x002fe4000f8e00ff */
[----:B------:R-:W-:Y:S02]  /*5c40*/  UIMAD.WIDE.U32 UR6, UR63, UR56, URZ ;  /* 0x000000383f0672a5 */ /* 0x000fe4000f8e00ff */
[----:B------:R-:W-:Y:S02]  /*5c50*/  UISETP.NE.AND UP0, UPT, UR58, 0x1, UPT ;  /* 0x000000013a00788c */ /* 0x000fe4000bf05270 */
[----:B------:R-:W-:Y:S02]  /*5c60*/  UIMAD.WIDE.U32 UR8, UR37, UR59, URZ ;  /* 0x0000003b250872a5 */ /* 0x000fe4000f8e00ff */
[----:B------:R-:W-:Y:S02]  /*5c70*/  UIMAD.WIDE.U32 UR10, UR38, UR56, URZ ;  /* 0x00000038260a72a5 */ /* 0x000fe4000f8e00ff */
[----:B------:R-:W-:Y:S02]  /*5c80*/  UISETP.NE.AND UP1, UPT, UR43, 0x1, UPT ;  /* 0x000000012b00788c */ /* 0x000fe4000bf25270 */
[----:B------:R-:W-:Y:S01]  /*5c90*/  UISETP.NE.AND UP2, UPT, UR42, 0x1, UPT ;  /* 0x000000012a00788c */ /* 0x000fe2000bf45270 */
[----:B------:R-:W-:Y:S02]  /*5ca0*/  UMOV UR4, UR5 ;  /* 0x0000000500047c82 */ /* 0x000fe40008000000 */
[----:B--2---:R-:W-:Y:S03]  /*5cb0*/  USHF.R.U32.HI UR5, URZ, UR12, UR4 ;  /* 0x0000000cff057299 */ /* 0x004fe60008011604 */
[----:B------:R-:W-:Y:S02]  /*5cc0*/  UMOV UR4, UR7 ;  /* 0x0000000700047c82 */ /* 0x000fe40008000000 */
[----:B------:R-:W-:Y:S02]  /*5cd0*/  USHF.R.U32.HI UR7, URZ, UR57, UR4 ;  /* 0x00000039ff077299 */ /* 0x000fe40008011604 */
[----:B------:R-:W-:Y:S02]  /*5ce0*/  USEL UR4, UR62, UR5, !UP0 ;  /* 0x000000053e047287 */ /* 0x000fe4000c000000 */
[----:B------:R-:W-:Y:S01]  /*5cf0*/  USEL UR7, UR63, UR7, !UP1 ;  /* 0x000000073f077287 */ /* 0x000fe2000c800000 */
[----:B------:R-:W-:Y:S01]  /*5d00*/  UMOV UR5, UR9 ;  /* 0x0000000900057c82 */ /* 0x000fe20008000000 */
[----:B------:R-:W-:Y:S02]  /*5d10*/  UIMAD.WIDE.U32 UR8, UR4, UR40, URZ ;  /* 0x00000028040872a5 */ /* 0x000fe4000f8e00ff */
[----:B------:R-:W-:Y:S03]  /*5d20*/  USHF.R.U32.HI UR6, URZ, UR12, UR5 ;  /* 0x0000000cff067299 */ /* 0x000fe60008011605 */
[----:B------:R-:W-:Y:S01]  /*5d30*/  UMOV UR5, UR11 ;  /* 0x0000000b00057c82 */ /* 0x000fe20008000000 */
[----:B------:R-:W-:Y:S02]  /*5d40*/  UIMAD.WIDE.U32 UR10, UR7, UR40, URZ ;  /* 0x00000028070a72a5 */ /* 0x000fe4000f8e00ff */
[----:B------:R-:W-:Y:S02]  /*5d50*/  USHF.R.U32.HI UR12, URZ, UR57, UR5 ;  /* 0x00000039ff0c7299 */ /* 0x000fe40008011605 */
[----:B------:R-:W-:Y:S01]  /*5d60*/  USEL UR6, UR37, UR6, !UP0 ;  /* 0x0000000625067287 */ /* 0x000fe2000c000000 */
[----:B------:R-:W-:Y:S02]  /*5d70*/  UMOV UR5, UR9 ;  /* 0x0000000900057c82 */ /* 0x000fe40008000000 */
[----:B------:R-:W-:Y:S01]  /*5d80*/  UMOV UR10, UR11 ;  /* 0x0000000b000a7c82 */ /* 0x000fe20008000000 */
[----:B------:R-:W-:Y:S02]  /*5d90*/  @UP2 USHF.R.U32.HI UR4, URZ, UR41, UR5 ;  /* 0x00000029ff042299 */ /* 0x000fe40008011605 */
[----:B------:R-:W-:Y:S02]  /*5da0*/  @UP2 USHF.R.U32.HI UR7, URZ, UR41, UR10 ;  /* 0x00000029ff072299 */ /* 0x000fe4000801160a */
[----:B------:R-:W-:Y:S02]  /*5db0*/  UIMAD UR4, UR42, UR4, URZ ;  /* 0x000000042a0472a4 */ /* 0x000fe4000f8e02ff */
[----:B------:R-:W-:Y:S02]  /*5dc0*/  UIMAD.WIDE.U32 UR10, UR6, UR40, URZ ;  /* 0x00000028060a72a5 */ /* 0x000fe4000f8e00ff */
[----:B------:R-:W-:Y:S02]  /*5dd0*/  USEL UR5, UR38, UR12, !UP1 ;  /* 0x0000000c26057287 */ /* 0x000fe4000c800000 */
[----:B------:R-:W-:Y:S02]  /*5de0*/  UIMAD UR8, UR42, UR7, URZ ;  /* 0x000000072a0872a4 */ /* 0x000fe4000f8e02ff */
[----:B------:R-:W-:Y:S03]  /*5df0*/  UISETP.GE.AND UP0, UPT, UR6, UR4, UPT ;  /* 0x000000040600728c */ /* 0x000fe6000bf06270 */
[----:B------:R-:W-:Y:S01]  /*5e00*/  UMOV UR4, UR11 ;  /* 0x0000000b00047c82 */ /* 0x000fe20008000000 */
[----:B------:R-:W-:Y:S02]  /*5e10*/  UISETP.GE.OR UP0, UPT, UR5, UR8, UP0 ;  /* 0x000000080500728c */ /* 0x000fe40008706670 */
[----:B------:R-:W-:Y:S02]  /*5e20*/  USHF.R.U32.HI UR4, URZ, UR41, UR4 ;  /* 0x00000029ff047299 */ /* 0x000fe40008011604 */
[----:B------:R-:W-:Y:S02]  /*5e30*/  UIMAD.WIDE.U32 UR8, UR5, UR40, URZ ;  /* 0x00000028050872a5 */ /* 0x000fe4000f8e00ff */
[----:B------:R-:W-:Y:S02]  /*5e40*/  USEL UR11, UR6, UR4, !UP2 ;  /* 0x00000004060b7287 */ /* 0x000fe4000d000000 */
[----:B------:R-:W-:Y:S02]  /*5e50*/  UIADD3 UR8, UPT, UPT, -UR5, URZ, URZ ;  /* 0x000000ff05087290 */ /* 0x000fe4000fffe1ff */
[----:B------:R-:W-:Y:S01]  /*5e60*/  UIADD3 UR10, UPT, UPT, -UR11, URZ, URZ ;  /* 0x000000ff0b0a7290 */ /* 0x000fe2000fffe1ff */
[----:B------:R-:W-:Y:S01]  /*5e70*/  @!UP0 UMOV UR4, UR9 ;  /* 0x0000000900048c82 */ /* 0x000fe20008000000 */
[----:B------:R-:W-:Y:S02]  /*5e80*/  UIADD3 UR9, UPT, UPT, -UR6, URZ, URZ ;  /* 0x000000ff06097290 */ /* 0x000fe4000fffe1ff */
[----:B------:R-:W-:Y:S02]  /*5e90*/  @!UP0 USHF.R.U32.HI UR4, URZ, UR41, UR4 ;  /* 0x00000029ff048299 */ /* 0x000fe40008011604 */
[----:B------:R-:W-:Y:S02]  /*5ea0*/  UIMAD UR10, UR42, UR10, UR6 ;  /* 0x0000000a2a0a72a4 */ /* 0x000fe4000f8e0206 */
[----:B------:R-:W-:Y:S04]  /*5eb0*/  @!UP0 USEL UR4, UR5, UR4, !UP2 ;  /* 0x0000000405048287 */ /* 0x000fe8000d000000 */
[----:B------:R-:W-:Y:S02]  /*5ec0*/  @!UP0 UIMAD UR10, UR7, UR10, UR4 ;  /* 0x0000000a070a82a4 */ /* 0x000fe4000f8e0204 */
[----:B------:R-:W-:Y:S02]  /*5ed0*/  @!UP0 UIADD3 UR11, UPT, UPT, UR11, -UR4, URZ ;  /* 0x800000040b0b8290 */ /* 0x000fe4000fffe0ff */
[----:B------:R-:W-:Y:S02]  /*5ee0*/  UIMAD UR7, UR43, UR8, UR38 ;  /* 0x000000082b0772a4 */ /* 0x000fe4000f8e0226 */
[----:B------:R-:W-:Y:S02]  /*5ef0*/  @!UP0 UIMAD UR6, UR11, UR42, UR5 ;  /* 0x0000002a0b0682a4 */ /* 0x000fe4000f8e0205 */
[----:B------:R-:W-:Y:S01]  /*5f00*/  UIMAD UR4, UR58, UR9, UR37 ;  /* 0x000000093a0472a4 */ /* 0x000fe2000f8e0225 */
[----:B------:R-:W-:Y:S02]  /*5f10*/  @!UP0 UMOV UR5, UR10 ;  /* 0x0000000a00058c82 */ /* 0x000fe40008000000 */
[----:B------:R-:W-:Y:S02]  /*5f20*/  UIMAD UR38, UR5, UR43, UR7 ;  /* 0x0000002b052672a4 */ /* 0x000fe4000f8e0207 */
[----:B------:R-:W-:Y:S11]  /*5f30*/  UIMAD UR37, UR6, UR58, UR4 ;  /* 0x0000003a062572a4 */ /* 0x000ff6000f8e0204 */
[----:B------:R-:W-:Y:S01]  /*5f40*/  @!UPT UIADD3 URZ, UPT, UPT, URZ, URZ, URZ ;  /* 0x000000fffffff290 */ /* 0x000fe2000fffe0ff */
.L_x_94:
[----:B-1----:R-:W-:Y:S01]  /*5f50*/  UISETP.NE.AND UP0, UPT, UR39, 0x1, UPT ;  /* 0x000000012700788c */ /* 0x002fe2000bf05270 */
[----:B------:R-:W-:Y:S01]  /*5f60*/  R2UR UR11, R73 ;  /* 0x00000000490b72ca */ /* 0x000fe200000e0000 */
[----:B------:R-:W-:Y:S01]  /*5f70*/  USHF.L.U32 UR50, UR25, 0x6, URZ ;  /* 0x0000000619327899 */ /* 0x000fe200080006ff */
[----:B------:R-:W-:Y:S01]  /*5f80*/  IADD3 R66, PT, PT, R66, 0x1, RZ ;  /* 0x0000000142427810 */ /* 0x000fe20007ffe0ff */
[----:B------:R-:W-:Y:S07]  /*5f90*/  USHF.L.U32 UR49, UR26, 0x6, URZ ;  /* 0x000000061a317899 */ /* 0x000fee00080006ff */
[----:B------:R-:W1:Y:S01]  /*5fa0*/  @!UP0 LDCU.128 UR12, c[0x0][0xb10] ;  /* 0x00016200ff0c87ac */ /* 0x000e620008000c00 */
[----:B------:R-:W2:Y:S01]  /*5fb0*/  @!UP0 LDCU UR5, c[0x0][0xb0c] ;  /* 0x00016180ff0587ac */ /* 0x000ea20008000800 */
[----:B------:R-:W4:Y:S01]  /*5fc0*/  @!UP0 LDCU UR10, c[0x0][0xb20] ;  /* 0x00016400ff0a87ac */ /* 0x000f220008000800 */
[----:B-1----:R-:W-:Y:S02]  /*5fd0*/  UIMAD.WIDE.U32 UR8, UR38, UR12, URZ ;  /* 0x0000000c260872a5 */ /* 0x002fe4000f8e00ff */
[----:B------:R-:W-:Y:S02]  /*5fe0*/  UIMAD.WIDE.U32 UR6, UR37, UR15, URZ ;  /* 0x0000000f250672a5 */ /* 0x000fe4000f8e00ff */
[----:B------:R-:W-:Y:S03]  /*5ff0*/  @!UP0 UISETP.NE.AND UP1, UPT, UR14, 0x1, UPT ;  /* 0x000000010e00888c */ /* 0x000fe6000bf25270 */
[----:B------:R-:W-:Y:S01]  /*6000*/  @!UP0 UMOV UR4, UR9 ;  /* 0x0000000900048c82 */ /* 0x000fe20008000000 */
[----:B--2---:R-:W-:Y:S02]  /*6010*/  @!UP0 UISETP.NE.AND UP2, UPT, UR5, 0x1, UPT ;  /* 0x000000010500888c */ /* 0x004fe4000bf45270 */
[----:B------:R-:W-:Y:S01]  /*6020*/  @!UP0 USHF.R.U32.HI UR4, URZ, UR13, UR4 ;  /* 0x0000000dff048299 */ /* 0x000fe20008011604 */
[----:B------:R-:W-:Y:S02]  /*6030*/  @!UP0 UMOV UR6, UR7 ;  /* 0x0000000700068c82 */ /* 0x000fe40008000000 */
[----:B----4-:R-:W-:Y:S02]  /*6040*/  @!UP0 USHF.R.U32.HI UR6, URZ, UR10, UR6 ;  /* 0x0000000aff068299 */ /* 0x010fe40008011606 */
[----:B------:R-:W-:Y:S02]  /*6050*/  @!UP0 USEL UR7, UR38, UR4, !UP2 ;  /* 0x0000000426078287 */ /* 0x000fe4000d000000 */
[----:B------:R-:W-:Y:S04]  /*6060*/  @!UP0 USEL UR6, UR37, UR6, !UP1 ;  /* 0x0000000625068287 */ /* 0x000fe8000c800000 */
[----:B------:R-:W-:Y:S02]  /*6070*/  @!UP0 UIADD3 UR4, UPT, UPT, -UR7, UR6, URZ ;  /* 0x0000000607048290 */ /* 0x000fe4000fffe1ff */
[----:B------:R-:W-:Y:S02]  /*6080*/  @!UP0 UIADD3 UR6, UPT, UPT, UR7, -UR6, URZ ;  /* 0x8000000607068290 */ /* 0x000fe4000fffe0ff */
[----:B------:R-:W-:Y:S02]  /*6090*/  @!UP0 UIMAD UR38, UR4, UR5, UR38 ;  /* 0x00000005042682a4 */ /* 0x000fe4000f8e0226 */
[----:B------:R-:W-:Y:S02]  /*60a0*/  @!UP0 UIMAD UR37, UR6, UR14, UR37 ;  /* 0x0000000e062582a4 */ /* 0x000fe4000f8e0225 */
[----:B------:R-:W-:Y:S09]  /*60b0*/  ULOP3.LUT UP0, URZ, UR11, 0x3f0, URZ, 0xc0, !UPT ;  /* 0x000003f00bff7892 */ /* 0x000ff2000f80c0ff */
[----:B------:R-:W-:Y:S05]  /*60c0*/  BRA.U !UP0, `(.L_x_95) ;  /* 0x00000001087c7547 */ /* 0x000fea000b800000 */
[----:B------:R-:W1:Y:S01]  /*60d0*/  LDCU.64 UR8, c[0x4][0x80] ;  /* 0x01001000ff0877ac */ /* 0x000e620008000a00 */
[----:B------:R-:W-:Y:S01]  /*60e0*/  MOV R2, 0x0 ;  /* 0x0000000000027802 */ /* 0x000fe20000000f00 */
[----:B------:R-:W-:Y:S02]  /*60f0*/  HFMA2 R12, -RZ, RZ, 0, 5.9604644775390625e-08 ;  /* 0x00000001ff0c7431 */ /* 0x000fe400000001ff */
[----:B------:R-:W-:Y:S01]  /*6100*/  IMAD.MOV.U32 R8, RZ, RZ, 0x70 ;  /* 0x00000070ff087424 */ /* 0x000fe200078e00ff */
[----:B------:R2:W4:Y:S01]  /*6110*/  LDC.64 R14, c[0x4][R2] ;  /* 0x01000000020e7b82 */ /* 0x0005220000000a00 */
[----:B------:R-:W3:Y:S01]  /*6120*/  LDCU.64 UR6, c[0x4][0x88] ;  /* 0x01001100ff0677ac */ /* 0x000ee20008000a00 */
[----:B------:R-:W-:Y:S01]  /*6130*/  IMAD.MOV.U32 R13, RZ, RZ, RZ ;  /* 0x000000ffff0d7224 */ /* 0x000fe200078e00ff */
[----:B------:R-:W2:Y:S01]  /*6140*/  LDCU.64 UR4, c[0x4][0x8] ;  /* 0x01000100ff0477ac */ /* 0x000ea20008000a00 */
[----:B-1----:R-:W-:Y:S01]  /*6150*/  MOV R5, UR9 ;  /* 0x0000000900057c02 */ /* 0x002fe20008000f00 */
[----:B------:R-:W-:Y:S01]  /*6160*/  IMAD.U32 R4, RZ, RZ, UR8 ;  /* 0x00000008ff047e24 */ /* 0x000fe2000f8e00ff */
[----:B---3--:R-:W-:Y:S01]  /*6170*/  MOV R7, UR7 ;  /* 0x0000000700077c02 */ /* 0x008fe20008000f00 */
[----:B------:R-:W-:Y:S01]  /*6180*/  IMAD.U32 R6, RZ, RZ, UR6 ;  /* 0x00000006ff067e24 */ /* 0x000fe2000f8e00ff */
[----:B--2---:R-:W-:Y:S01]  /*6190*/  MOV R11, UR5 ;  /* 0x00000005000b7c02 */ /* 0x004fe20008000f00 */
[----:B------:R-:W-:Y:S02]  /*61a0*/  IMAD.U32 R10, RZ, RZ, UR4 ;  /* 0x00000004ff0a7e24 */ /* 0x000fe4000f8e00ff */
[----:B------:R-:W-:Y:S07]  /*61b0*/  LEPC R20, `(.L_x_96) ;  /* 0x000000001014794e */ /* 0x000fee0000000000 */
[----:B----45:R-:W-:Y:S05]  /*61c0*/  CALL.ABS.NOINC R14 ;  /* 0x000000000e007343 */ /* 0x030fea0003c00000 */
.L_x_96:
[----:B------:R-:W1:Y:S01]  /*61d0*/  LDCU.64 UR8, c[0x4][0x80] ;  /* 0x01001000ff0877ac */ /* 0x000e620008000a00 */
[----:B------:R-:W2:Y:S01]  /*61e0*/  LDC.64 R2, c[0x4][R2] ;  /* 0x0100000002027b82 */ /* 0x000ea20000000a00 */
[----:B------:R-:W-:Y:S02]  /*61f0*/  HFMA2 R12, -RZ, RZ, 0, 5.9604644775390625e-08 ;  /* 0x00000001ff0c7431 */ /* 0x000fe400000001ff */
[----:B------:R-:W-:Y:S02]  /*6200*/  IMAD.MOV.U32 R8, RZ, RZ, 0x70 ;  /* 0x00000070ff087424 */ /* 0x000fe400078e00ff */
[----:B------:R-:W-:Y:S01]  /*6210*/  IMAD.MOV.U32 R13, RZ, RZ, RZ ;  /* 0x000000ffff0d7224 */ /* 0x000fe200078e00ff */
[----:B------:R-:W3:Y:S01]  /*6220*/  LDCU.64 UR6, c[0x4][0x88] ;  /* 0x01001100ff0677ac */ /* 0x000ee20008000a00 */
[----:B------:R-:W4:Y:S01]  /*6230*/  LDCU.64 UR4, c[0x4][0x8] ;  /* 0x01000100ff0477ac */ /* 0x000f220008000a00 */
[----:B-1----:R-:W-:Y:S02]  /*6240*/  MOV R4, UR8 ;  /* 0x0000000800047c02 */ /* 0x002fe40008000f00 */
[----:B------:R-:W-:Y:S02]  /*6250*/  MOV R5, UR9 ;  /* 0x0000000900057c02 */ /* 0x000fe40008000f00 */
[----:B---3--:R-:W-:Y:S01]  /*6260*/  MOV R7, UR7 ;  /* 0x0000000700077c02 */ /* 0x008fe20008000f00 */
[----:B------:R-:W-:Y:S01]  /*6270*/  IMAD.U32 R6, RZ, RZ, UR6 ;  /* 0x00000006ff067e24 */ /* 0x000fe2000f8e00ff */
[----:B----4-:R-:W-:Y:S01]  /*6280*/  MOV R11, UR5 ;  /* 0x00000005000b7c02 */ /* 0x010fe20008000f00 */
[----:B------:R-:W-:Y:S02]  /*6290*/  IMAD.U32 R10, RZ, RZ, UR4 ;  /* 0x00000004ff0a7e24 */ /* 0x000fe4000f8e00ff */
[----:B------:R-:W-:Y:S07]  /*62a0*/  LEPC R20, `(.L_x_95) ;  /* 0x000000001014794e */ /* 0x000fee0000000000 */
[----:B--2---:R-:W-:Y:S05]  /*62b0*/  CALL.ABS.NOINC R2 ;  /* 0x0000000002007343 */ /* 0x004fea0003c00000 */
.L_x_95:
[----:B------:R-:W-:Y:S02]  /*62c0*/  ISETP.NE.U32.AND P0, PT, RZ, UR60, PT ;  /* 0x0000003cff007c0c */ /* 0x000fe4000bf05070 */
[C---:B------:R-:W-:Y:S02]  /*62d0*/  ISETP.NE.U32.AND P1, PT, R58.reuse, RZ, PT ;  /* 0x000000ff3a00720c */ /* 0x040fe40003f25070 */
[----:B------:R-:W-:Y:S02]  /*62e0*/  ISETP.NE.U32.AND P4, PT, R58, RZ, PT ;  /* 0x000000ff3a00720c */ /* 0x000fe40003f85070 */
[----:B------:R-:W-:Y:S02]  /*62f0*/  ISETP.NE.AND.EX P0, PT, RZ, UR61, PT, P0 ;  /* 0x0000003dff007c0c */ /* 0x000fe4000bf05300 */
[C---:B------:R-:W-:Y:S02]  /*6300*/  ISETP.NE.AND.EX P1, PT, R59.reuse, RZ, PT, P1 ;  /* 0x000000ff3b00720c */ /* 0x040fe40003f25310 */
[----:B------:R-:W-:Y:S02]  /*6310*/  ISETP.NE.AND.EX P4, PT, R59, RZ, P0, P4 ;  /* 0x000000ff3b00720c */ /* 0x000fe40000785340 */
[----:B---3--:R-:W-:Y:S02]  /*6320*/  ISETP.NE.U32.AND P5, PT, R54, RZ, PT ;  /* 0x000000ff3600720c */ /* 0x008fe40003fa5070 */
[----:B------:R-:W-:Y:S02]  /*6330*/  ISETP.NE.U32.AND P3, PT, RZ, UR60, PT ;  /* 0x0000003cff007c0c */ /* 0x000fe4000bf65070 */
[----:B------:R-:W-:Y:S02]  /*6340*/  PLOP3.LUT P2, PT, PT, PT, PT, 0x8, 0x80 ;  /* 0x000000000080781c */ /* 0x000fe40003f4e170 */
[----:B------:R-:W-:Y:S02]  /*6350*/  ISETP.NE.AND.EX P5, PT, R55, RZ, PT, P5 ;  /* 0x000000ff3700720c */ /* 0x000fe40003fa5350 */
[----:B------:R-:W-:Y:S03]  /*6360*/  ISETP.NE.AND.EX P3, PT, RZ, UR61, PT, P3 ;  /* 0x0000003dff007c0c */ /* 0x000fe6000bf65330 */
[----:B------:R-:W-:Y:S01]  /*6370*/  @!P4 PLOP3.LUT P2, PT, P1, PT, PT, 0x80, 0x8 ;  /* 0x000000000008c81c */ /* 0x000fe20000f4f070 */
[----:B------:R-:W-:Y:S01]  /*6380*/  @!UPT UIADD3 URZ, UPT, UPT, URZ, URZ, URZ ;  /* 0x000000fffffff290 */ /* 0x000fe2000fffe0ff */
[----:B------:R-:W-:Y:S11]  /*6390*/  @!P1 BRA `(.L_x_97) ;  /* 0x0000000000309947 */ /* 0x000ff60003800000 */
[----:B------:R-:W-:Y:S01]  /*63a0*/  ISETP.NE.U32.AND P0, PT, R56, RZ, PT ;  /* 0x000000ff3800720c */ /* 0x000fe20003f05070 */
[----:B------:R-:W1:Y:S01]  /*63b0*/  LDCU.64 UR4, c[0x0][0x358] ;  /* 0x00006b00ff0477ac */ /* 0x000e620008000a00 */
[----:B------:R-:W-:Y:S02]  /*63c0*/  IMAD.MOV.U32 R61, RZ, RZ, 0x1 ;  /* 0x00000001ff3d7424 */ /* 0x000fe400078e00ff */
[----:B------:R-:W-:Y:S11]  /*63d0*/  ISETP.NE.AND.EX P0, PT, R57, RZ, PT, P0 ;  /* 0x000000ff3900720c */ /* 0x000ff60003f05300 */
[----:B------:R-:W-:Y:S02]  /*63e0*/  @!UPT UIADD3 URZ, UPT, UPT, URZ, URZ, URZ ;  /* 0x000000fffffff290 */ /* 0x000fe4000fffe0ff */
[----:B------:R-:W2:Y:S01]  /*63f0*/  @P0 LDC.64 R2, c[0x0][0x888] ;  /* 0x00022200ff020b82 */ /* 0x000ea20000000a00 */
[----:B------:R-:W-:Y:S04]  /*6400*/  @P0 IMAD R0, R58, UR36, RZ ;  /* 0x000000243a000c24 */ /* 0x000fe8000f8e02ff */
[----:B--2---:R-:W-:Y:S04]  /*6410*/  @P0 IMAD.WIDE R2, R0, 0x4, R2 ;  /* 0x0000000400020825 */ /* 0x004fe800078e0202 */
[----:B------:R-:W-:Y:S01]  /*6420*/  HFMA2 R0, -RZ, RZ, 0, 5.9604644775390625e-08 ;  /* 0x00000001ff007431 */ /* 0x000fe200000001ff */
[----:B-1---5:R1:W5:Y:S04]  /*6430*/  @P0 LDG.E R27, desc[UR4][R2.64] ;  /* 0x00000004021b0981 */ /* 0x022368000c1e1900 */
[----:B------:R-:W-:Y:S01]  /*6440*/  @!P0 PRMT R61, R0, 0x7610, R61 ;  /* 0x00007610003d8816 */ /* 0x000fe2000000003d */
[----:B-1----:R-:W2:Y:S06]  /*6450*/  @!P0 LDC R27, c[0x0][0x880] ;  /* 0x00022000ff1b8b82 */ /* 0x002eac0000000800 */
.L_x_97:
[----:B------:R-:W-:Y:S05]  /*6460*/  @!P5 BRA `(.L_x_98) ;  /* 0x000000000024d947 */ /* 0x000fea0003800000 */
[----:B------:R-:W-:Y:S01]  /*6470*/  ISETP.NE.U32.AND P0, PT, R52, RZ, PT ;  /* 0x000000ff3400720c */ /* 0x000fe20003f05070 */
[----:B------:R-:W1:Y:S03]  /*6480*/  LDCU.64 UR4, c[0x0][0x358] ;  /* 0x00006b00ff0477ac */ /* 0x000e660008000a00 */
[----:B------:R-:W-:Y:S11]  /*6490*/  ISETP.NE.AND.EX P0, PT, R53, RZ, PT, P0 ;  /* 0x000000ff3500720c */ /* 0x000ff60003f05300 */
[----:B------:R-:W-:Y:S02]  /*64a0*/  @!UPT UIADD3 URZ, UPT, UPT, URZ, URZ, URZ ;  /* 0x000000fffffff290 */ /* 0x000fe4000fffe0ff */
[----:B------:R-:W3:Y:S01]  /*64b0*/  @P0 LDC.64 R2, c[0x0][0x8a8] ;  /* 0x00022a00ff020b82 */ /* 0x000ee20000000a00 */
[----:B------:R-:W-:Y:S04]  /*64c0*/  @P0 IMAD R0, R54, UR36, RZ ;  /* 0x0000002436000c24 */ /* 0x000fe8000f8e02ff */
[----:B---3--:R-:W-:Y:S05]  /*64d0*/  @P0 IMAD.WIDE R2, R0, 0x4, R2 ;  /* 0x0000000400020825 */ /* 0x008fea00078e0202 */
[----:B-1---5:R1:W5:Y:S02]  /*64e0*/  @P0 LDG.E R24, desc[UR4][R2.64] ;  /* 0x0000000402180981 */ /* 0x022364000c1e1900 */
[----:B-1----:R-:W3:Y:S02]  /*64f0*/  @!P0 LDC R24, c[0x0][0x8a0] ;  /* 0x00022800ff188b82 */ /* 0x002ee40000000800 */
.L_x_98:
[----:B--2--5:R-:W-:Y:S01]  /*6500*/  FSETP.NEU.AND P0, PT, R27, RZ, PT ;  /* 0x000000ff1b00720b */ /* 0x024fe20003f0d000 */
[----:B------:R-:W-:Y:S01]  /*6510*/  ULOP3.LUT UR4, UR55, 0x1, URZ, 0x3c, !UPT ;  /* 0x0000000137047892 */ /* 0x000fe2000f8e3cff */
[----:B------:R-:W-:Y:S01]  /*6520*/  SEL R5, RZ, 0xffffffff, P3 ;  /* 0xffffffffff057807 */ /* 0x000fe20001800000 */
[----:B------:R-:W-:Y:S01]  /*6530*/  BSSY B1, `(.L_x_99) ;  /* 0x000004c000017945 */ /* 0x000fe20003800000 */
[----:B------:R-:W-:Y:S01]  /*6540*/  @!P4 LOP3.LUT P3, RZ, R61, 0xff, RZ, 0xc0, !PT ;  /* 0x000000ff3dffc812 */ /* 0x000fe2000786c0ff */
[----:B------:R-:W-:Y:S01]  /*6550*/  IMAD.MOV.U32 R34, RZ, RZ, 0x1 ;  /* 0x00000001ff227424 */ /* 0x000fe200078e00ff */
[----:B------:R-:W-:Y:S01]  /*6560*/  @!P4 SEL R4, RZ, 0xffffffff, P0 ;  /* 0xffffffffff04c807 */ /* 0x000fe20000000000 */
[----:B------:R-:W-:Y:S01]  /*6570*/  IMAD.U32 R32, RZ, RZ, UR4 ;  /* 0x00000004ff207e24 */ /* 0x000fe2000f8e00ff */
[----:B------:R-:W-:Y:S01]  /*6580*/  LEA R76, R22, UR44, 0x3 ;  /* 0x0000002c164c7c11 */ /* 0x000fe2000f8e18ff */
[----:B------:R-:W-:Y:S01]  /*6590*/  IMAD.U32 R35, RZ, RZ, UR46 ;  /* 0x0000002eff237e24 */ /* 0x000fe2000f8e00ff */
[----:B------:R-:W-:Y:S02]  /*65a0*/  @P2 SEL R4, R5, R4, !P3 ;  /* 0x0000000405042207 */ /* 0x000fe40005800000 */
[----:B------:R-:W-:Y:S02]  /*65b0*/  CS2R R38, SRZ ;  /* 0x0000000000267805 */ /* 0x000fe4000001ff00 */
[----:B------:R-:W-:Y:S02]  /*65c0*/  SHF.L.U32 R3, R68, 0x1f, RZ ;  /* 0x0000001f44037819 */ /* 0x000fe400000006ff */
[----:B------:R-:W-:Y:S02]  /*65d0*/  CS2R R36, SRZ ;  /* 0x0000000000247805 */ /* 0x000fe4000001ff00 */
[----:B------:R-:W-:Y:S02]  /*65e0*/  @!P4 LOP3.LUT R4, R4, 0x1, RZ, 0xc0, !PT ;  /* 0x000000010404c812 */ /* 0x000fe400078ec0ff */
[----:B------:R-:W-:Y:S02]  /*65f0*/  CS2R R42, SRZ ;  /* 0x00000000002a7805 */ /* 0x000fe4000001ff00 */
[----:B------:R-:W-:Y:S02]  /*6600*/  LEA.HI R25, R22, R22, RZ, 0x1 ;  /* 0x0000001616197211 */ /* 0x000fe400078f08ff */
[----:B------:R-:W-:Y:S02]  /*6610*/  CS2R R40, SRZ ;  /* 0x0000000000287805 */ /* 0x000fe4000001ff00 */
[----:B------:R-:W-:Y:S01]  /*6620*/  ISETP.NE.U32.OR P5, PT, R4, 0x1, P4 ;  /* 0x000000010400780c */ /* 0x000fe200027a5470 */
[----:B------:R-:W-:Y:S01]  /*6630*/  IMAD.U32 R4, RZ, RZ, UR46 ;  /* 0x0000002eff047e24 */ /* 0x000fe2000f8e00ff */
[----:B------:R-:W-:Y:S01]  /*6640*/  LOP3.LUT P4, R65, R61, 0xff, RZ, 0xc0, !PT ;  /* 0x000000ff3d417812 */ /* 0x000fe2000788c0ff */
[C---:B------:R-:W-:Y:S01]  /*6650*/  IMAD.SHL.U32 R0, R25.reuse, 0x20, RZ ;  /* 0x0000002019007824 */ /* 0x040fe200078e00ff */
[----:B------:R-:W-:Y:S02]  /*6660*/  LOP3.LUT R25, R25, 0xffe, RZ, 0xc0, !PT ;  /* 0x00000ffe19197812 */ /* 0x000fe400078ec0ff */
[----:B------:R-:W-:Y:S02]  /*6670*/  CS2R R46, SRZ ;  /* 0x00000000002e7805 */ /* 0x000fe4000001ff00 */
[----:B------:R-:W-:Y:S02]  /*6680*/  LEA R2, R4, UR44, 0x3 ;  /* 0x0000002c04027c11 */ /* 0x000fe4000f8e18ff */
[----:B------:R-:W-:Y:S02]  /*6690*/  CS2R R44, SRZ ;  /* 0x00000000002c7805 */ /* 0x000fe4000001ff00 */
[----:B------:R-:W-:Y:S01]  /*66a0*/  SEL R4, RZ, 0xffffffff, P0 ;  /* 0xffffffffff047807 */ /* 0x000fe20000000000 */
[----:B------:R-:W-:Y:S01]  /*66b0*/  IMAD.IADD R25, R22, 0x1, -R25 ;  /* 0x0000000116197824 */ /* 0x000fe200078e0a19 */
[----:B------:R-:W-:Y:S02]  /*66c0*/  LOP3.LUT R0, R0, 0xffffffc0, RZ, 0xc0, !PT ;  /* 0xffffffc000007812 */ /* 0x000fe400078ec0ff */
[----:B------:R-:W-:Y:S02]  /*66d0*/  CS2R R50, SRZ ;  /* 0x0000000000327805 */ /* 0x000fe4000001ff00 */
[----:B------:R-:W-:Y:S02]  /*66e0*/  @P1 SEL R4, R5, R4, !P4 ;  /* 0x0000000405041207 */ /* 0x000fe40006000000 */
[----:B------:R-:W-:Y:S02]  /*66f0*/  CS2R R48, SRZ ;  /* 0x0000000000307805 */ /* 0x000fe4000001ff00 */
[----:B------:R-:W-:Y:S01]  /*6700*/  @P5 SHF.L.U32 R7, R32, 0x1f, RZ ;  /* 0x0000001f20075819 */ /* 0x000fe200000006ff */
[----:B------:R-:W-:Y:S01]  /*6710*/  IMAD.IADD R0, R23, 0x1, R0 ;  /* 0x0000000117007824 */ /* 0x000fe200078e0200 */
[----:B------:R-:W-:Y:S02]  /*6720*/  LOP3.LUT R4, R4, 0x1, RZ, 0xc0, !PT ;  /* 0x0000000104047812 */ /* 0x000fe400078ec0ff */
[----:B------:R-:W1:Y:S01]  /*6730*/  @P5 SYNCS.PHASECHK.TRANS64.TRYWAIT P3, [R2+URZ+0x60], R7 ;  /* 0x00006007020055a7 */ /* 0x000e6200080611ff */
[----:B------:R-:W-:Y:S01]  /*6740*/  P2R R75, PR, RZ, 0x20 ;  /* 0x00000020ff4b7803 */ /* 0x000fe20000000000 */
[----:B------:R-:W-:Y:S01]  /*6750*/  IMAD R25, R25, 0x100000, R0 ;  /* 0x0010000019197824 */ /* 0x000fe200078e0200 */
[----:B------:R-:W-:Y:S04]  /*6760*/  ISETP.NE.U32.AND P0, PT, R4, 0x1, PT ;  /* 0x000000010400780c */ /* 0x000fe80003f05070 */
[----:B------:R-:W-:Y:S01]  /*6770*/  P2R R79, PR, RZ, 0x1 ;  /* 0x00000001ff4f7803 */ /* 0x000fe20000000000 */
[----:B------:R2:W4:Y:S01]  /*6780*/  SYNCS.PHASECHK.TRANS64.TRYWAIT P2, [R76+URZ+0xc0], R3 ;  /* 0x0000c0034c0075a7 */ /* 0x00052200080411ff */
[----:B-1----:R-:W-:Y:S01]  /*6790*/  @P5 SEL R34, RZ, 0x1, !P3 ;  /* 0x00000001ff225807 */ /* 0x002fe20005800000 */
[----:B--2---:R-:W-:Y:S06]  /*67a0*/  @!P5 BRA `(.L_x_100) ;  /* 0x000000000090d947 */ /* 0x004fec0003800000 */
[----:B------:R-:W-:Y:S01]  /*67b0*/  HFMA2 R47, -RZ, RZ, 0, 0 ;  /* 0x00000000ff2f7431 */ /* 0x000fe200000001ff */
[----:B------:R-:W-:Y:S01]  /*67c0*/  ISETP.NE.AND P0, PT, R34, RZ, PT ;  /* 0x000000ff2200720c */ /* 0x000fe20003f05270 */
[----:B------:R-:W-:Y:S01]  /*67d0*/  IMAD.U32 R5, RZ, RZ, UR46 ;  /* 0x0000002eff057e24 */ /* 0x000fe2000f8e00ff */
[----:B------:R-:W-:Y:S11]  /*67e0*/  BSSY B0, `(.L_x_101) ;  /* 0x0000005000007945 */ /* 0x000ff60003800000 */
[----:B------:R-:W-:Y:S05]  /*67f0*/  @P0 BRA `(.L_x_102) ;  /* 0x00000000000c0947 */ /* 0x000fea0003800000 */
[----:B------:R-:W-:Y:S04]  /*6800*/  SHF.L.U32 R7, R32, 0x1f, RZ ;  /* 0x0000001f20077819 */ /* 0x000fe800000006ff */
[----:B------:R-:W1:Y:S02]  /*6810*/  SYNCS.PHASECHK.TRANS64.TRYWAIT P0, [R2+URZ+0x60], R7 ;  /* 0x00006007020075a7 */ /* 0x000e6400080011ff */
[----:B-1----:R-:W-:Y:S05]  /*6820*/  @!P0 BRA `(.L_x_103) ;  /* 0x0000002000848947 */ /* 0x002fea0003800000 */
.L_x_102:
[----:B------:R-:W-:Y:S05]  /*6830*/  BSYNC B0 ;  /* 0x0000000000007941 */ /* 0x000fea0003800000 */
.L_x_101:
[----:B------:R-:W-:Y:S01]  /*6840*/  ISETP.NE.AND P0, PT, R79, RZ, PT ;  /* 0x000000ff4f00720c */ /* 0x000fe20003f05270 */
[----:B------:R-:W-:Y:S01]  /*6850*/  IMAD.MOV.U32 R46, RZ, RZ, RZ ;  /* 0x000000ffff2e7224 */ /* 0x000fe200078e00ff */
[----:B------:R-:W-:Y:S02]  /*6860*/  CS2R R44, SRZ ;  /* 0x00000000002c7805 */ /* 0x000fe4000001ff00 */
[----:B------:R-:W-:Y:S02]  /*6870*/  CS2R R50, SRZ ;  /* 0x0000000000327805 */ /* 0x000fe4000001ff00 */
[----:B------:R-:W-:Y:S02]  /*6880*/  CS2R R48, SRZ ;  /* 0x0000000000307805 */ /* 0x000fe4000001ff00 */
[----:B------:R-:W-:Y:S02]  /*6890*/  CS2R R42, SRZ ;  /* 0x00000000002a7805 */ /* 0x000fe4000001ff00 */
[----:B------:R-:W-:Y:S02]  /*68a0*/  CS2R R40, SRZ ;  /* 0x0000000000287805 */ /* 0x000fe4000001ff00 */
[----:B------:R-:W-:Y:S02]  /*68b0*/  CS2R R38, SRZ ;  /* 0x0000000000267805 */ /* 0x000fe4000001ff00 */
[----:B------:R-:W-:Y:S01]  /*68c0*/  CS2R R36, SRZ ;  /* 0x0000000000247805 */ /* 0x000fe2000001ff00 */
[----:B------:R-:W-:Y:S01]  /*68d0*/  @P0 IMAD R5, R5, 0x800, R60 ;  /* 0x0000080005050824 */ /* 0x000fe200078e023c */
[----:B------:R-:W-:Y:S05]  /*68e0*/  @P0 WARPSYNC.ALL ;  /* 0x0000000000000948 */ /* 0x000fea0003800000 */
[----:B------:R-:W-:Y:S01]  /*68f0*/  @P0 LEA R5, R5, UR44, 0x2 ;  /* 0x0000002c05050c11 */ /* 0x000fe2000f8e10ff */
[----:B------:R-:W-:Y:S04]  /*6900*/  UIADD3 UR4, UPT, UPT, UR46, 0x1, URZ ;  /* 0x000000012e047890 */ /* 0x000fe8000fffe0ff */
[----:B------:R2:W2:Y:S01]  /*6910*/  @P0 LDSM.16.M88.4 R48, [R5+0x400] ;  /* 0x000400000530083b */ /* 0x0004a20000000200 */
[----:B------:R-:W-:Y:S01]  /*6920*/  @P0 VIADD R0, R5, 0x400 ;  /* 0x0000040005000836 */ /* 0x000fe20000000000 */
[----:B------:R-:W-:Y:S01]  /*6930*/  UISETP.NE.AND UP0, UPT, UR4, 0x3, UPT ;  /* 0x000000030400788c */ /* 0x000fe2000bf05270 */
[C-C-:B-1----:R-:W-:Y:S02]  /*6940*/  @P0 IMAD R2, R70.reuse, 0x4, R5.reuse ;  /* 0x0000000446020824 */ /* 0x142fe400078e0205 */
[C---:B------:R-:W-:Y:S01]  /*6950*/  @P0 IMAD R7, R69.reuse, 0x4, R0 ;  /* 0x0000000445070824 */ /* 0x040fe200078e0200 */
[----:B------:R-:W-:Y:S01]  /*6960*/  USEL UR5, URZ, 0x1, UP0 ;  /* 0x00000001ff057887 */ /* 0x000fe20008000000 */
[----:B------:R-:W-:Y:S01]  /*6970*/  @P0 IMAD R0, R69, 0x4, R5 ;  /* 0x0000000445000824 */ /* 0x000fe200078e0205 */
[----:B------:R1:W1:Y:S01]  /*6980*/  @P0 LDSM.16.M88.4 R44, [R2+0x400] ;  /* 0x00040000022c083b */ /* 0x0002620000000200 */
[----:B------:R-:W-:Y:S01]  /*6990*/  @P0 IMAD R4, R70, 0x4, R7 ;  /* 0x0000000446040824 */ /* 0x000fe200078e0207 */
[----:B------:R-:W-:Y:S02]  /*69a0*/  USEL UR4, UR4, URZ, UP0 ;  /* 0x000000ff04047287 */ /* 0x000fe40008000000 */
[----:B------:R1:W1:Y:S01]  /*69b0*/  @P0 LDSM.16.M88.4 R40, [R0+0x400] ;  /* 0x000400000028083b */ /* 0x0002620000000200 */
[----:B------:R-:W-:Y:S03]  /*69c0*/  LOP3.LUT R32, R32, UR5, RZ, 0x3c, !PT ;  /* 0x0000000520207c12 */ /* 0x000fe6000f8e3cff */
[----:B------:R1:W1:Y:S01]  /*69d0*/  @P0 LDSM.16.M88.4 R36, [R4] ;  /* 0x000000000424083b */ /* 0x0002620000000200 */
[----:B------:R-:W-:Y:S03]  /*69e0*/  IMAD.U32 R35, RZ, RZ, UR4 ;  /* 0x00000004ff237e24 */ /* 0x000fe6000f8e00ff */
.L_x_100:
[----:B------:R-:W-:Y:S05]  /*69f0*/  BSYNC B1 ;  /* 0x0000000000017941 */ /* 0x000fea0003800000 */
.L_x_99:
[----:B--2---:R-:W-:Y:S04]  /*6a00*/  SHF.R.U32.HI R5, RZ, 0x15, R25 ;  /* 0x00000015ff057819 */ /* 0x004fe80000011619 */
[----:B------:R-:W-:Y:S01]  /*6a10*/  LOP3.LUT P0, RZ, R5, 0x3, R62, 0x48, !PT ;  /* 0x0000000305ff7812 */ /* 0x000fe2000780483e */
[----:B------:R-:W-:Y:S01]  /*6a20*/  @!UPT UIADD3 URZ, UPT, UPT, URZ, URZ, URZ ;  /* 0x000000fffffff290 */ /* 0x000fe2000fffe0ff */
[----:B----4-:R-:W-:Y:S11]  /*6a30*/  @P2 BRA `(.L_x_104) ;  /* 0x0000000000082947 */ /* 0x010ff60003800000 */
[----:B------:R-:W2:Y:S02]  /*6a40*/  SYNCS.PHASECHK.TRANS64.TRYWAIT P1, [R76+URZ+0xc0], R3 ;  /* 0x0000c0034c0075a7 */ /* 0x000ea400080211ff */
[----:B--2---:R-:W-:Y:S05]  /*6a50*/  @!P1 BRA `(.L_x_105) ;  /* 0x00000020000c9947 */ /* 0x004fea0003800000 */
.L_x_104:
[----:B------:R-:W-:Y:S05]  /*6a60*/  @!P0 BRA `(.L_x_106) ;  /* 0x0000000000408947 */ /* 0x000fea0003800000 */
[----:B------:R-:W4:Y:S01]  /*6a70*/  LDCU.64 UR8, c[0x4][0x70] ;  /* 0x01000e00ff0877ac */ /* 0x000f220008000a00 */
[----:B--2---:R-:W-:Y:S01]  /*6a80*/  MOV R3, 0x0 ;  /* 0x0000000000037802 */ /* 0x004fe20000000f00 */
[----:B------:R-:W-:Y:S02]  /*6a90*/  HFMA2 R12, -RZ, RZ, 0, 5.9604644775390625e-08 ;  /* 0x00000001ff0c7431 */ /* 0x000fe400000001ff */
[----:B------:R-:W-:Y:S02]  /*6aa0*/  IMAD.MOV.U32 R8, RZ, RZ, 0x192 ;  /* 0x00000192ff087424 */ /* 0x000fe400078e00ff */
[----:B------:R-:W-:Y:S01]  /*6ab0*/  IMAD.MOV.U32 R13, RZ, RZ, RZ ;  /* 0x000000ffff0d7224 */ /* 0x000fe200078e00ff */
[----:B------:R-:W2:Y:S01]  /*6ac0*/  LDCU.64 UR6, c[0x4][0x78] ;  /* 0x01000f00ff0677ac */ /* 0x000ea20008000a00 */
[----:B-1----:R-:W1:Y:S01]  /*6ad0*/  LDC.64 R2, c[0x4][R3] ;  /* 0x0100000003027b82 */ /* 0x002e620000000a00 */
[----:B------:R-:W5:Y:S01]  /*6ae0*/  LDCU.64 UR4, c[0x4][0x10] ;  /* 0x01000200ff0477ac */ /* 0x000f620008000a00 */
[----:B----4-:R-:W-:Y:S01]  /*6af0*/  MOV R5, UR9 ;  /* 0x0000000900057c02 */ /* 0x010fe20008000f00 */
[----:B------:R-:W-:Y:S01]  /*6b00*/  IMAD.U32 R4, RZ, RZ, UR8 ;  /* 0x00000008ff047e24 */ /* 0x000fe2000f8e00ff */
[----:B--2---:R-:W-:Y:S01]  /*6b10*/  MOV R7, UR7 ;  /* 0x0000000700077c02 */ /* 0x004fe20008000f00 */
[----:B------:R-:W-:Y:S01]  /*6b20*/  IMAD.U32 R6, RZ, RZ, UR6 ;  /* 0x00000006ff067e24 */ /* 0x000fe2000f8e00ff */
[----:B-----5:R-:W-:Y:S01]  /*6b30*/  MOV R11, UR5 ;  /* 0x00000005000b7c02 */ /* 0x020fe20008000f00 */
[----:B------:R-:W-:Y:S02]  /*6b40*/  IMAD.U32 R10, RZ, RZ, UR4 ;  /* 0x00000004ff0a7e24 */ /* 0x000fe4000f8e00ff */
[----:B------:R-:W-:Y:S07]  /*6b50*/  LEPC R20, `(.L_x_106) ;  /* 0x000000001014794e */ /* 0x000fee0000000000 */
[----:B-1-3--:R-:W-:Y:S05]  /*6b60*/  CALL.ABS.NOINC R2 ;  /* 0x0000000002007343 */ /* 0x00afea0003c00000 */
.L_x_106:
[----:B------:R-:W-:Y:S01]  /*6b70*/  LOP3.LUT R20, R48, 0xffffe000, RZ, 0xc0, !PT ;  /* 0xffffe00030147812 */ /* 0x000fe200078ec0ff */
[----:B------:R-:W-:Y:S05]  /*6b80*/  WARPSYNC.ALL ;  /* 0x0000000000007948 */ /* 0x000fea0003800000 */
[----:B------:R-:W-:Y:S01]  /*6b90*/  R2UR UR4, R25 ;  /* 0x00000000190472ca */ /* 0x000fe200000e0000 */
[----:B------:R-:W-:Y:S01]  /*6ba0*/  IMAD.SHL.U32 R78, R70, 0x4, RZ ;  /* 0x00000004464e7824 */ /* 0x000fe200078e00ff */
[----:B------:R-:W-:Y:S01]  /*6bb0*/  LOP3.LUT R21, R49, 0xffffe000, RZ, 0xc0, !PT ;  /* 0xffffe00031157812 */ /* 0x000fe200078ec0ff */
[----:B------:R-:W-:Y:S01]  /*6bc0*/  IMAD.U32 R77, RZ, RZ, UR46 ;  /* 0x0000002eff4d7e24 */ /* 0x000fe2000f8e00ff */
[----:B------:R-:W-:Y:S01]  /*6bd0*/  LOP3.LUT R26, R50, 0xffffe000, RZ, 0xc0, !PT ;  /* 0xffffe000321a7812 */ /* 0x000fe200078ec0ff */
[----:B------:R-:W-:Y:S01]  /*6be0*/  BSSY.RECONVERGENT B0, `(.L_x_107) ;  /* 0x000005a000007945 */ /* 0x000fe20003800200 */
[----:B-1----:R-:W-:Y:S01]  /*6bf0*/  LOP3.LUT R33, R46, 0xffffe000, RZ, 0xc0, !PT ;  /* 0xffffe0002e217812 */ /* 0x002fe200078ec0ff */
[----:B------:R-:W-:Y:S01]  /*6c00*/  IMAD R80, R77, 0x800, R60 ;  /* 0x000008004d507824 */ /* 0x000fe200078e023c */
[----:B------:R-:W-:Y:S01]  /*6c10*/  ISETP.NE.AND P0, PT, R71, RZ, PT ;  /* 0x000000ff4700720c */ /* 0x000fe20003f05270 */
[----:B------:R-:W-:Y:S03]  /*6c20*/  IMAD.SHL.U32 R77, R69, 0x4, RZ ;  /* 0x00000004454d7824 */ /* 0x000fe600078e00ff */
[----:B------:R-:W-:Y:S01]  /*6c30*/  LEA R80, R80, UR44, 0x2 ;  /* 0x0000002c50507c11 */ /* 0x000fe2000f8e10ff */
[----:B------:R-:W3:Y:S03]  /*6c40*/  LDTM.16dp128bit.x8 R4, tmem[UR4] ;  /* 0x00000004000479ee */ /* 0x000ee60008180000 */
[C-C-:B------:R-:W-:Y:S02]  /*6c50*/  IADD3 R83, PT, PT, R78.reuse, 0x400, R80.reuse ;  /* 0x000004004e537810 */ /* 0x140fe40007ffe050 */
[----:B------:R-:W-:Y:S05]  /*6c60*/  IADD3 R81, PT, PT, R77, 0x400, R80 ;  /* 0x000004004d517810 */ /* 0x000fea0007ffe050 */
[----:B------:R-:W-:Y:S02]  /*6c70*/  IMAD.IADD R82, R78, 0x1, R81 ;  /* 0x000000014e527824 */ /* 0x000fe400078e0251 */
[C---:B---3--:R-:W-:Y:S01]  /*6c80*/  FMUL R0, R24.reuse, R4 ;  /* 0x0000000418007220 */ /* 0x048fe20000400000 */
[C---:B------:R-:W-:Y:S01]  /*6c90*/  FMUL R2, R24.reuse, R5 ;  /* 0x0000000518027220 */ /* 0x040fe20000400000 */
[C---:B--2---:R-:W-:Y:S01]  /*6ca0*/  FMUL R3, R24.reuse, R6 ;  /* 0x0000000618037220 */ /* 0x044fe20000400000 */
[----:B------:R-:W-:Y:S01]  /*6cb0*/  FMUL R7, R24, R7 ;  /* 0x0000000718077220 */ /* 0x000fe20000400000 */
[----:B------:R-:W-:Y:S01]  /*6cc0*/  FFMA R28, R27, R20, R0 ;  /* 0x000000141b1c7223 */ /* 0x000fe20000000000 */
[----:B------:R-:W-:Y:S01]  /*6cd0*/  LOP3.LUT R20, R51, 0xffffe000, RZ, 0xc0, !PT ;  /* 0xffffe00033147812 */ /* 0x000fe200078ec0ff */
[C---:B------:R-:W-:Y:S01]  /*6ce0*/  FFMA R29, R27.reuse, R21, R2 ;  /* 0x000000151b1d7223 */ /* 0x040fe20000000002 */
[----:B------:R-:W-:Y:S01]  /*6cf0*/  LOP3.LUT R21, R44, 0xffffe000, RZ, 0xc0, !PT ;  /* 0xffffe0002c157812 */ /* 0x000fe200078ec0ff */
[----:B------:R-:W-:Y:S01]  /*6d00*/  FFMA R30, R27, R26, R3 ;  /* 0x0000001a1b1e7223 */ /* 0x000fe20000000003 */
[----:B------:R-:W-:Y:S01]  /*6d10*/  LOP3.LUT R26, R45, 0xffffe000, RZ, 0xc0, !PT ;  /* 0xffffe0002d1a7812 */ /* 0x000fe200078ec0ff */
[C---:B------:R-:W-:Y:S01]  /*6d20*/  FMUL R4, R24.reuse, R8 ;  /* 0x0000000818047220 */ /* 0x040fe20000400000 */
[----:B------:R-:W-:Y:S01]  /*6d30*/  F2FP.TF32.F32.PACK_B R28, R28 ;  /* 0x0000001cff1c723e */ /* 0x000fe200024050ff */
[----:B------:R-:W-:Y:S01]  /*6d40*/  FFMA R31, R27, R20, R7 ;  /* 0x000000141b1f7223 */ /* 0x000fe20000000007 */
[----:B------:R-:W-:Y:S01]  /*6d50*/  LOP3.LUT R20, R47, 0xffffe000, RZ, 0xc0, !PT ;  /* 0xffffe0002f147812 */ /* 0x000fe200078ec0ff */
[C---:B------:R-:W-:Y:S01]  /*6d60*/  FMUL R5, R24.reuse, R9 ;  /* 0x0000000918057220 */ /* 0x040fe20000400000 */
[----:B------:R-:W-:Y:S01]  /*6d70*/  F2FP.TF32.F32.PACK_B R29, R29 ;  /* 0x0000001dff1d723e */ /* 0x000fe200024050ff */
[C---:B------:R-:W-:Y:S01]  /*6d80*/  FMUL R6, R24.reuse, R10 ;  /* 0x0000000a18067220 */ /* 0x040fe20000400000 */
[----:B------:R-:W-:Y:S01]  /*6d90*/  F2FP.TF32.F32.PACK_B R30, R30 ;  /* 0x0000001eff1e723e */ /* 0x000fe200024050ff */
[----:B------:R-:W-:Y:S01]  /*6da0*/  FMUL R11, R24, R11 ;  /* 0x0000000b180b7220 */ /* 0x000fe20000400000 */
[----:B------:R-:W-:Y:S01]  /*6db0*/  F2FP.TF32.F32.PACK_B R31, R31 ;  /* 0x0000001fff1f723e */ /* 0x000fe200024050ff */
[C---:B------:R-:W-:Y:S01]  /*6dc0*/  FFMA R4, R27.reuse, R21, R4 ;  /* 0x000000151b047223 */ /* 0x040fe20000000004 */
[----:B------:R-:W-:Y:S01]  /*6dd0*/  LOP3.LUT R21, R40, 0xffffe000, RZ, 0xc0, !PT ;  /* 0xffffe00028157812 */ /* 0x000fe200078ec0ff */
[----:B------:R-:W-:Y:S01]  /*6de0*/  FFMA R5, R27, R26, R5 ;  /* 0x0000001a1b057223 */ /* 0x000fe20000000005 */
[----:B------:R-:W-:Y:S01]  /*6df0*/  LOP3.LUT R26, R43, 0xffffe000, RZ, 0xc0, !PT ;  /* 0xffffe0002b1a7812 */ /* 0x000fe200078ec0ff */
[C---:B------:R-:W-:Y:S01]  /*6e00*/  FFMA R6, R27.reuse, R33, R6 ;  /* 0x000000211b067223 */ /* 0x040fe20000000006 */
[----:B------:R-:W-:Y:S01]  /*6e10*/  LOP3.LUT R33, R42, 0xffffe000, RZ, 0xc0, !PT ;  /* 0xffffe0002a217812 */ /* 0x000fe200078ec0ff */
[C---:B------:R-:W-:Y:S01]  /*6e20*/  FMUL R8, R24.reuse, R12 ;  /* 0x0000000c18087220 */ /* 0x040fe20000400000 */
[----:B------:R-:W-:Y:S01]  /*6e30*/  F2FP.TF32.F32.PACK_B R4, R4 ;  /* 0x00000004ff04723e */ /* 0x000fe200024050ff */
[----:B------:R-:W-:Y:S01]  /*6e40*/  FFMA R7, R27, R20, R11 ;  /* 0x000000141b077223 */ /* 0x000fe2000000000b */
[----:B------:R-:W-:Y:S01]  /*6e50*/  LOP3.LUT R20, R41, 0xffffe000, RZ, 0xc0, !PT ;  /* 0xffffe00029147812 */ /* 0x000fe200078ec0ff */
[----:B------:R-:W-:Y:S01]  /*6e60*/  FMUL R9, R24, R13 ;  /* 0x0000000d18097220 */ /* 0x000fe20000400000 */
[----:B------:R-:W-:Y:S01]  /*6e70*/  F2FP.TF32.F32.PACK_B R5, R5 ;  /* 0x00000005ff05723e */ /* 0x000fe200024050ff */
[----:B------:R1:W-:Y:S01]  /*6e80*/  STSM.16.M88.4 [R80+0x400], R28 ;  /* 0x0004001c50007844 */ /* 0x0003e20000000200 */
[----:B------:R-:W-:Y:S01]  /*6e90*/  F2FP.TF32.F32.PACK_B R6, R6 ;  /* 0x00000006ff06723e */ /* 0x000fe200024050ff */
[C---:B------:R-:W-:Y:S01]  /*6ea0*/  FFMA R8, R27.reuse, R21, R8 ;  /* 0x000000151b087223 */ /* 0x040fe20000000008 */
[----:B------:R-:W-:Y:S01]  /*6eb0*/  LOP3.LUT R21, R36, 0xffffe000, RZ, 0xc0, !PT ;  /* 0xffffe00024157812 */ /* 0x000fe200078ec0ff */
[C---:B------:R-:W-:Y:S01]  /*6ec0*/  FMUL R10, R24.reuse, R14 ;  /* 0x0000000e180a7220 */ /* 0x040fe20000400000 */
[C---:B------:R-:W-:Y:S01]  /*6ed0*/  FMUL R15, R24.reuse, R15 ;  /* 0x0000000f180f7220 */ /* 0x040fe20000400000 */
[C---:B------:R-:W-:Y:S01]  /*6ee0*/  FMUL R12, R24.reuse, R16 ;  /* 0x00000010180c7220 */ /* 0x040fe20000400000 */
[C---:B------:R-:W-:Y:S01]  /*6ef0*/  FFMA R9, R27.reuse, R20, R9 ;  /* 0x000000141b097223 */ /* 0x040fe20000000009 */
[C---:B------:R-:W-:Y:S01]  /*6f00*/  FFMA R10, R27.reuse, R33, R10 ;  /* 0x000000211b0a7223 */ /* 0x040fe2000000000a */
[C---:B------:R-:W-:Y:S01]  /*6f10*/  FFMA R11, R27.reuse, R26, R15 ;  /* 0x0000001a1b0b7223 */ /* 0x040fe2000000000f */
[----:B------:R-:W-:Y:S01]  /*6f20*/  FFMA R12, R27, R21, R12 ;  /* 0x000000151b0c7223 */ /* 0x000fe2000000000c */
[----:B------:R-:W-:Y:S01]  /*6f30*/  LOP3.LUT R20, R37, 0xffffe000, RZ, 0xc0, !PT ;  /* 0xffffe00025147812 */ /* 0x000fe200078ec0ff */
[----:B------:R-:W-:Y:S01]  /*6f40*/  FMUL R13, R24, R17 ;  /* 0x00000011180d7220 */ /* 0x000fe20000400000 */
[----:B------:R-:W-:Y:S01]  /*6f50*/  LOP3.LUT R21, R38, 0xffffe000, RZ, 0xc0, !PT ;  /* 0xffffe00026157812 */ /* 0x000fe200078ec0ff */
[C---:B------:R-:W-:Y:S01]  /*6f60*/  FMUL R14, R24.reuse, R18 ;  /* 0x00000012180e7220 */ /* 0x040fe20000400000 */
[----:B------:R-:W-:Y:S01]  /*6f70*/  LOP3.LUT R26, R39, 0xffffe000, RZ, 0xc0, !PT ;  /* 0xffffe000271a7812 */ /* 0x000fe200078ec0ff */
[----:B------:R-:W-:Y:S01]  /*6f80*/  FMUL R19, R24, R19 ;  /* 0x0000001318137220 */ /* 0x000fe20000400000 */
[----:B------:R-:W-:Y:S01]  /*6f90*/  F2FP.TF32.F32.PACK_B R7, R7 ;  /* 0x00000007ff07723e */ /* 0x000fe200024050ff */
[C---:B------:R-:W-:Y:S01]  /*6fa0*/  FFMA R13, R27.reuse, R20, R13 ;  /* 0x000000141b0d7223 */ /* 0x040fe2000000000d */
[C---:B------:R-:W-:Y:S01]  /*6fb0*/  FFMA R14, R27.reuse, R21, R14 ;  /* 0x000000151b0e7223 */ /* 0x040fe2000000000e */
[----:B------:R-:W-:Y:S01]  /*6fc0*/  FFMA R15, R27, R26, R19 ;  /* 0x0000001a1b0f7223 */ /* 0x000fe20000000013 */
[----:B------:R-:W-:Y:S01]  /*6fd0*/  F2FP.TF32.F32.PACK_B R8, R8 ;  /* 0x00000008ff08723e */ /* 0x000fe200024050ff */
[----:B------:R1:W-:Y:S01]  /*6fe0*/  STSM.16.M88.4 [R83], R4 ;  /* 0x0000000453007844 */ /* 0x0003e20000000200 */
[----:B------:R-:W-:Y:S02]  /*6ff0*/  F2FP.TF32.F32.PACK_B R9, R9 ;  /* 0x00000009ff09723e */ /* 0x000fe400024050ff */
[----:B------:R-:W-:Y:S02]  /*7000*/  F2FP.TF32.F32.PACK_B R10, R10 ;  /* 0x0000000aff0a723e */ /* 0x000fe400024050ff */
[----:B------:R-:W-:Y:S02]  /*7010*/  F2FP.TF32.F32.PACK_B R11, R11 ;  /* 0x0000000bff0b723e */ /* 0x000fe400024050ff */
[----:B------:R-:W-:Y:S02]  /*7020*/  F2FP.TF32.F32.PACK_B R12, R12 ;  /* 0x0000000cff0c723e */ /* 0x000fe400024050ff */
[----:B------:R-:W-:Y:S01]  /*7030*/  F2FP.TF32.F32.PACK_B R13, R13 ;  /* 0x0000000dff0d723e */ /* 0x000fe200024050ff */
[----:B------:R1:W-:Y:S01]  /*7040*/  STSM.16.M88.4 [R81], R8 ;  /* 0x0000000851007844 */ /* 0x0003e20000000200 */
[----:B------:R-:W-:Y:S02]  /*7050*/  F2FP.TF32.F32.PACK_B R14, R14 ;  /* 0x0000000eff0e723e */ /* 0x000fe400024050ff */
[----:B------:R-:W-:Y:S05]  /*7060*/  F2FP.TF32.F32.PACK_B R15, R15 ;  /* 0x0000000fff0f723e */ /* 0x000fea00024050ff */
[----:B------:R1:W-:Y:S01]  /*7070*/  STSM.16.M88.4 [R82], R12 ;  /* 0x0000000c52007844 */ /* 0x0003e20000000200 */
[----:B------:R-:W-:Y:S01]  /*7080*/  @!PT LDS RZ, [RZ] ;  /* 0x00000000fffff984 */ /* 0x000fe20000000800 */
[----:B------:R-:W-:Y:S01]  /*7090*/  @!PT LDS RZ, [RZ] ;  /* 0x00000000fffff984 */ /* 0x000fe20000000800 */
[----:B------:R-:W-:Y:S01]  /*70a0*/  @!PT LDS RZ, [RZ] ;  /* 0x00000000fffff984 */ /* 0x000fe20000000800 */
[----:B------:R-:W-:Y:S01]  /*70b0*/  @!PT LDS RZ, [RZ] ;  /* 0x00000000fffff984 */ /* 0x000fe20000000800 */
[----:B------:R2:W-:Y:S07]  /*70c0*/  MEMBAR.ALL.CTA ;  /* 0x0000000000007992 */ /* 0x0005ee0000008000 */
[----:B--2---:R-:W2:Y:S02]  /*70d0*/  FENCE.VIEW.ASYNC.S ;  /* 0x00000000000073c6 */ /* 0x004ea40000000000 */
[----:B--2---:R-:W-:Y:S06]  /*70e0*/  BAR.SYNC.DEFER_BLOCKING 0x1, 0x80 ;  /* 0x0042000000007b1d */ /* 0x004fec0000010000 */
[----:B------:R-:W-:Y:S05]  /*70f0*/  @P0 BRA `(.L_x_108) ;  /* 0x0000000000200947 */ /* 0x000fea0003800000 */
[----:B------:R-:W2:Y:S01]  /*7100*/  LDCU.64 UR6, c[0x0][0x348] ;  /* 0x00006900ff0677ac */ /* 0x000ea20008000a00 */
[----:B------:R-:W-:Y:S01]  /*7110*/  ULEA UR5, UR46, UR44, 0xd ;  /* 0x0000002c2e057291 */ /* 0x000fe2000f8e68ff */
[----:B------:R-:W-:Y:S03]  /*7120*/  UMOV UR51, UR36 ;  /* 0x0000002400337c82 */ /* 0x000fe60008000000 */
[----:B------:R-:W-:Y:S02]  /*7130*/  UIADD3 UR48, UPT, UPT, UR5, 0x400, URZ ;  /* 0x0000040005307890 */ /* 0x000fe4000fffe0ff */
[----:B--2---:R-:W-:Y:S04]  /*7140*/  UIADD3 UR4, UP0, UPT, UR6, 0x680, URZ ;  /* 0x0000068006047890 */ /* 0x004fe8000ff1e0ff */
[----:B------:R-:W-:Y:S09]  /*7150*/  UIADD3.X UR5, UPT, UPT, URZ, UR7, URZ, UP0, !UPT ;  /* 0x00000007ff057290 */ /* 0x000ff200087fe4ff */
[----:B------:R2:W-:Y:S02]  /*7160*/  UTMASTG.3D [UR48], [UR4] ;  /* 0x00000030040073b5 */ /* 0x0005e40008010000 */
[----:B--2---:R0:W-:Y:S02]  /*7170*/  UTMACMDFLUSH ;  /* 0x00000000000079b7 */ /* 0x0041e40000000000 */
.L_x_108:
[----:B------:R-:W-:Y:S05]  /*7180*/  BSYNC.RECONVERGENT B0 ;  /* 0x0000000000007941 */ /* 0x000fea0003800200 */
.L_x_107:
[----:B------:R-:W-:Y:S01]  /*7190*/  UIADD3 UR47, UPT, UPT, UR46, 0x1, URZ ;  /* 0x000000012e2f7890 */ /* 0x000fe2000fffe0ff */
[----:B------:R-:W-:Y:S03]  /*71a0*/  BSSY.RECONVERGENT B0, `(.L_x_109) ;  /* 0x0000005000007945 */ /* 0x000fe60003800200 */
[----:B------:R-:W-:Y:S04]  /*71b0*/  UISETP.NE.AND UP0, UPT, UR47, 0x3, UPT ;  /* 0x000000032f00788c */ /* 0x000fe8000bf05270 */
[----:B------:R-:W-:Y:S01]  /*71c0*/  USEL UR45, UR47, URZ, UP0 ;  /* 0x000000ff2f2d7287 */ /* 0x000fe20008000000 */
[----:B------:R-:W-:Y:S11]  /*71d0*/  @P0 BRA `(.L_x_110) ;  /* 0x0000000000040947 */ /* 0x000ff60003800000 */
[----:B------:R-:W-:Y:S04]  /*71e0*/  DEPBAR.LE SB0, 0x1 ;  /* 0x000080400000791a */ /* 0x000fe80000000000 */
.L_x_110:
[----:B------:R-:W-:Y:S05]  /*71f0*/  BSYNC.RECONVERGENT B0 ;  /* 0x0000000000007941 */ /* 0x000fea0003800200 */
.L_x_109:
[----:B------:R-:W-:Y:S01]  /*7200*/  BAR.SYNC.DEFER_BLOCKING 0x1, 0x80 ;  /* 0x0042000000007b1d */ /* 0x000fe20000010000 */
[----:B------:R-:W-:Y:S01]  /*7210*/  ISETP.NE.AND P1, PT, R75, RZ, PT ;  /* 0x000000ff4b00720c */ /* 0x000fe20003f25270 */
[----:B------:R-:W-:Y:S01]  /*7220*/  UISETP.NE.AND UP0, UPT, UR53, URZ, UPT ;  /* 0x000000ff3500728c */ /* 0x000fe2000bf05270 */
[----:B------:R-:W-:Y:S11]  /*7230*/  LEA R2, R35, UR44, 0x3 ;  /* 0x0000002c23027c11 */ /* 0x000ff6000f8e18ff */
[----:B------:R-:W-:Y:S01]  /*7240*/  @P1 SHF.L.U32 R3, R32, 0x1f, RZ ;  /* 0x0000001f20031819 */ /* 0x000fe200000006ff */
[----:B------:R-:W-:Y:S06]  /*7250*/  BRA.U !UP0, `(.L_x_111) ;  /* 0x0000000108247547 */ /* 0x000fec000b800000 */
[----:B-1----:R-:W-:Y:S01]  /*7260*/  IMAD.U32 R5, RZ, RZ, UR52 ;  /* 0x00000034ff057e24 */ /* 0x002fe2000f8e00ff */
[----:B------:R-:W-:Y:S01]  /*7270*/  MOV R0, UR54 ;  /* 0x0000003600007c02 */ /* 0x000fe20008000f00 */
[----:B------:R-:W-:Y:S03]  /*7280*/  UIADD3 UR4, UPT, UPT, UR52, 0x1, URZ ;  /* 0x0000000134047890 */ /* 0x000fe6000fffe0ff */
[----:B------:R-:W-:Y:S01]  /*7290*/  @P1 LEA R5, R5, UR44, 0x3 ;  /* 0x0000002c05051c11 */ /* 0x000fe2000f8e18ff */
[----:B------:R-:W-:Y:S04]  /*72a0*/  UISETP.NE.AND UP0, UPT, UR4, 0x3, UPT ;  /* 0x000000030400788c */ /* 0x000fe8000bf05270 */
[----:B------:R-:W-:Y:S01]  /*72b0*/  @P1 VIADD R5, R5, 0x78 ;  /* 0x0000007805051836 */ /* 0x000fe20000000000 */
[----:B------:R-:W-:Y:S04]  /*72c0*/  USEL UR52, UR4, URZ, UP0 ;  /* 0x000000ff04347287 */ /* 0x000fe80008000000 */
[----:B------:R-:W-:Y:S04]  /*72d0*/  @P1 PRMT R0, R0, 0x654, R5 ;  /* 0x0000065400001816 */ /* 0x000fe80000000005 */
[----:B------:R2:W-:Y:S04]  /*72e0*/  @P1 SYNCS.ARRIVE.TRANS64.RED.A1T0 RZ, [R0+URZ], RZ ;  /* 0x000000ff00ff19a7 */ /* 0x0005e800081004ff */
.L_x_111:
[----:B------:R-:W3:Y:S01]  /*72f0*/  @P1 SYNCS.PHASECHK.TRANS64.TRYWAIT P0, [R2+URZ+0x60], R3 ;  /* 0x00006003020015a7 */ /* 0x000ee200080011ff */
[----:B------:R-:W-:Y:S01]  /*7300*/  BSSY B1, `(.L_x_112) ;  /* 0x0000017000017945 */ /* 0x000fe20003800000 */
[----:B---3--:R-:W-:Y:S03]  /*7310*/  @P1 SEL R34, RZ, 0x1, !P0 ;  /* 0x00000001ff221807 */ /* 0x008fe60004000000 */
[----:B------:R-:W-:Y:S05]  /*7320*/  @!P1 BRA `(.L_x_113) ;  /* 0x0000000000509947 */ /* 0x000fea0003800000 */
[----:B------:R-:W-:Y:S01]  /*7330*/  ISETP.NE.AND P1, PT, R79, RZ, PT ;  /* 0x000000ff4f00720c */ /* 0x000fe20003f25270 */
[----:B------:R-:W-:Y:S01]  /*7340*/  BSSY B0, `(.L_x_114) ;  /* 0x000000a000007945 */ /* 0x000fe20003800000 */
[----:B------:R-:W-:Y:S11]  /*7350*/  ISETP.NE.AND P0, PT, R34, RZ, PT ;  /* 0x000000ff2200720c */ /* 0x000ff60003f05270 */
[----:B-1----:R-:W-:Y:S05]  /*7360*/  @P1 IMAD R4, R35, 0x800, R60 ;  /* 0x0000080023041824 */ /* 0x002fea00078e023c */
[----:B------:R-:W-:Y:S05]  /*7370*/  @P1 LEA R4, R4, UR44, 0x2 ;  /* 0x0000002c04041c11 */ /* 0x000fea000f8e10ff */
[--C-:B------:R-:W-:Y:S02]  /*7380*/  @P1 IMAD.IADD R3, R77, 0x1, R4.reuse ;  /* 0x000000014d031824 */ /* 0x100fe400078e0204 */
[----:B--2---:R-:W-:Y:S01]  /*7390*/  @P1 IMAD.IADD R0, R78, 0x1, R4 ;  /* 0x000000014e001824 */ /* 0x004fe200078e0204 */
[----:B------:R-:W-:Y:S06]  /*73a0*/  @P0 BRA `(.L_x_115) ;  /* 0x00000000000c0947 */ /* 0x000fec0003800000 */
[----:B------:R-:W-:Y:S04]  /*73b0*/  SHF.L.U32 R5, R32, 0x1f, RZ ;  /* 0x0000001f20057819 */ /* 0x000fe800000006ff */
[----:B------:R-:W1:Y:S02]  /*73c0*/  SYNCS.PHASECHK.TRANS64.TRYWAIT P0, [R2+URZ+0x60], R5 ;  /* 0x00006005020075a7 */ /* 0x000e6400080011ff */
[----:B-1----:R-:W-:Y:S05]  /*73d0*/  @!P0 BRA `(.L_x_116) ;  /* 0x0000001400c08947 */ /* 0x002fea0003800000 */
.L_x_115:
[----:B------:R-:W-:Y:S05]  /*73e0*/  BSYNC B0 ;  /* 0x0000000000007941 */ /* 0x000fea0003800000 */
.L_x_114:
[----:B------:R-:W-:Y:S11]  /*73f0*/  ISETP.NE.AND P0, PT, R79, RZ, PT ;  /* 0x000000ff4f00720c */ /* 0x000ff60003f05270 */
[----:B------:R-:W-:Y:S02]  /*7400*/  @!UPT UIADD3 URZ, UPT, UPT, URZ, URZ, URZ ;  /* 0x000000fffffff290 */ /* 0x000fe4000fffe0ff */
[----:B-1----:R-:W-:Y:S01]  /*7410*/  @P0 IADD3 R2, PT, PT, R78, R3, RZ ;  /* 0x000000034e020210 */ /* 0x002fe20007ffe0ff */
[----:B------:R-:W-:Y:S05]  /*7420*/  @P0 WARPSYNC.ALL ;  /* 0x0000000000000948 */ /* 0x000fea0003800000 */
[----:B------:R3:W4:Y:S04]  /*7430*/  @P0 LDSM.16.M88.4 R48, [R4+0x400] ;  /* 0x000400000430083b */ /* 0x0007280000000200 */
[----:B------:R3:W1:Y:S04]  /*7440*/  @P0 LDSM.16.M88.4 R44, [R0+0x400] ;  /* 0x00040000002c083b */ /* 0x0006680000000200 */
[----:B------:R3:W2:Y:S04]  /*7450*/  @P0 LDSM.16.M88.4 R40, [R3+0x400] ;  /* 0x000400000328083b */ /* 0x0006a80000000200 */
[----:B------:R3:W1:Y:S02]  /*7460*/  @P0 LDSM.16.M88.4 R36, [R2+0x400] ;  /* 0x000400000224083b */ /* 0x0006640000000200 */
.L_x_113:
[----:B------:R-:W-:Y:S05]  /*7470*/  BSYNC B1 ;  /* 0x0000000000017941 */ /* 0x000fea0003800000 */
.L_x_112:
[----:B---3--:R-:W-:Y:S05]  /*7480*/  VIADD R3, R25, 0x20 ;  /* 0x0000002019037836 */ /* 0x008fea0000000000 */
[----:B------:R-:W-:Y:S04]  /*7490*/  SHF.R.U32.HI R3, RZ, 0x15, R3 ;  /* 0x00000015ff037819 */ /* 0x000fe80000011603 */
[----:B------:R-:W-:Y:S11]  /*74a0*/  LOP3.LUT P0, RZ, R3, 0x3, R62, 0x48, !PT ;  /* 0x0000000303ff7812 */ /* 0x000ff6000780483e */
[----:B------:R-:W-:Y:S02]  /*74b0*/  @!UPT UIADD3 URZ, UPT, UPT, URZ, URZ, URZ ;  /* 0x000000fffffff290 */ /* 0x000fe4000fffe0ff */
[----:B------:R-:W-:Y:S05]  /*74c0*/  @!P0 BRA `(.L_x_117) ;  /* 0x0000000000408947 */ /* 0x000fea0003800000 */
[----:B------:R-:W3:Y:S01]  /*74d0*/  LDCU.64 UR8, c[0x4][0x70] ;  /* 0x01000e00ff0877ac */ /* 0x000ee20008000a00 */
[----:B------:R-:W-:Y:S01]  /*74e0*/  MOV R3, 0x0 ;  /* 0x0000000000037802 */ /* 0x000fe20000000f00 */
[----:B-1----:R-:W-:Y:S02]  /*74f0*/  HFMA2 R12, -RZ, RZ, 0, 5.9604644775390625e-08 ;  /* 0x00000001ff0c7431 */ /* 0x002fe400000001ff */
[----:B------:R-:W-:Y:S02]  /*7500*/  IMAD.MOV.U32 R8, RZ, RZ, 0x192 ;  /* 0x00000192ff087424 */ /* 0x000fe400078e00ff */
[----:B------:R-:W-:Y:S01]  /*7510*/  IMAD.MOV.U32 R13, RZ, RZ, RZ ;  /* 0x000000ffff0d7224 */ /* 0x000fe200078e00ff */
[----:B------:R-:W1:Y:S01]  /*7520*/  LDCU.64 UR6, c[0x4][0x78] ;  /* 0x01000f00ff0677ac */ /* 0x000e620008000a00 */
[----:B------:R-:W2:Y:S01]  /*7530*/  LDC.64 R2, c[0x4][R3] ;  /* 0x0100000003027b82 */ /* 0x000ea20000000a00 */
[----:B------:R-:W5:Y:S01]  /*7540*/  LDCU.64 UR4, c[0x4][0x10] ;  /* 0x01000200ff0477ac */ /* 0x000f620008000a00 */
[----:B---3--:R-:W-:Y:S01]  /*7550*/  MOV R5, UR9 ;  /* 0x0000000900057c02 */ /* 0x008fe20008000f00 */
[----:B------:R-:W-:Y:S01]  /*7560*/  IMAD.U32 R4, RZ, RZ, UR8 ;  /* 0x00000008ff047e24 */ /* 0x000fe2000f8e00ff */
[----:B-1----:R-:W-:Y:S01]  /*7570*/  MOV R7, UR7 ;  /* 0x0000000700077c02 */ /* 0x002fe20008000f00 */
[----:B------:R-:W-:Y:S01]  /*7580*/  IMAD.U32 R6, RZ, RZ, UR6 ;  /* 0x00000006ff067e24 */ /* 0x000fe2000f8e00ff */
[----:B-----5:R-:W-:Y:S01]  /*7590*/  MOV R11, UR5 ;  /* 0x00000005000b7c02 */ /* 0x020fe20008000f00 */
[----:B------:R-:W-:Y:S02]  /*75a0*/  IMAD.U32 R10, RZ, RZ, UR4 ;  /* 0x00000004ff0a7e24 */ /* 0x000fe4000f8e00ff */
[----:B------:R-:W-:Y:S07]  /*75b0*/  LEPC R20, `(.L_x_117) ;  /* 0x000000001014794e */ /* 0x000fee0000000000 */
[----:B--2-4-:R-:W-:Y:S05]  /*75c0*/  CALL.ABS.NOINC R2 ;  /* 0x0000000002007343 */ /* 0x014fea0003c00000 */
.L_x_117:
[----:B------:R-:W-:Y:S01]  /*75d0*/  ISETP.NE.AND P0, PT, R71, RZ, PT ;  /* 0x000000ff4700720c */ /* 0x000fe20003f05270 */
[----:B------:R-:W-:Y:S05]  /*75e0*/  WARPSYNC.ALL ;  /* 0x0000000000007948 */ /* 0x000fea0003800000 */
[----:B------:R-:W-:Y:S01]  /*75f0*/  R2UR UR4, R25 ;  /* 0x00000000190472ca */ /* 0x000fe200000e0000 */
[----:B------:R-:W-:Y:S01]  /*7600*/  IMAD.U32 R79, RZ, RZ, UR45 ;  /* 0x0000002dff4f7e24 */ /* 0x000fe2000f8e00ff */
[----:B--2-4-:R-:W-:Y:S01]  /*7610*/  LOP3.LUT R0, R48, 0xffffe000, RZ, 0xc0, !PT ;  /* 0xffffe00030007812 */ /* 0x014fe200078ec0ff */
[----:B------:R-:W-:Y:S01]  /*7620*/  BSSY.RECONVERGENT B0, `(.L_x_118) ;  /* 0x0000061000007945 */ /* 0x000fe20003800200 */
[----:B------:R-:W-:Y:S01]  /*7630*/  LOP3.LUT R2, R49, 0xffffe000, RZ, 0xc0, !PT ;  /* 0xffffe00031027812 */ /* 0x000fe200078ec0ff */
[----:B------:R-:W-:Y:S01]  /*7640*/  IMAD R79, R79, 0x800, R60 ;  /* 0x000008004f4f7824 */ /* 0x000fe200078e023c */
[----:B------:R-:W-:Y:S02]  /*7650*/  LOP3.LUT R3, R50, 0xffffe000, RZ, 0xc0, !PT ;  /* 0xffffe00032037812 */ /* 0x000fe400078ec0ff */
[----:B------:R-:W-:Y:S02]  /*7660*/  LOP3.LUT R20, R51, 0xffffe000, RZ, 0xc0, !PT ;  /* 0xffffe00033147812 */ /* 0x000fe400078ec0ff */
[----:B-1----:R-:W-:Y:S02]  /*7670*/  LOP3.LUT R21, R44, 0xffffe000, RZ, 0xc0, !PT ;  /* 0xffffe0002c157812 */ /* 0x002fe400078ec0ff */
[----:B------:R-:W-:Y:S01]  /*7680*/  LOP3.LUT R26, R45, 0xffffe000, RZ, 0xc0, !PT ;  /* 0xffffe0002d1a7812 */ /* 0x000fe200078ec0ff */
[----:B------:R-:W1:Y:S01]  /*7690*/  LDTM.16dp128bit.x8 R4, tmem[UR4+0x20] ;  /* 0x00002004000479ee */ /* 0x000e620008180000 */
[----:B------:R-:W-:Y:S01]  /*76a0*/  R2UR UR4, R76 ;  /* 0x000000004c0472ca */ /* 0x000fe200000e0000 */
[----:B------:R-:W-:Y:S01]  /*76b0*/  NOP ;  /* 0x0000000000007918 */ /* 0x000fe20000000000 */
[----:B------:R-:W-:Y:S02]  /*76c0*/  LOP3.LUT R29, R46, 0xffffe000, RZ, 0xc0, !PT ;  /* 0xffffe0002e1d7812 */ /* 0x000fe400078ec0ff */
[----:B------:R-:W-:Y:S02]  /*76d0*/  LOP3.LUT R28, R47, 0xffffe000, RZ, 0xc0, !PT ;  /* 0xffffe0002f1c7812 */ /* 0x000fe400078ec0ff */
[----:B------:R-:W-:Y:S02]  /*76e0*/  LOP3.LUT R31, R40, 0xffffe000, RZ, 0xc0, !PT ;  /* 0xffffe000281f7812 */ /* 0x000fe400078ec0ff */
[----:B------:R-:W-:Y:S02]  /*76f0*/  LOP3.LUT R30, R41, 0xffffe000, RZ, 0xc0, !PT ;  /* 0xffffe000291e7812 */ /* 0x000fe400078ec0ff */
[----:B------:R-:W-:Y:S02]  /*7700*/  LOP3.LUT R33, R42, 0xffffe000, RZ, 0xc0, !PT ;  /* 0xffffe0002a217812 */ /* 0x000fe400078ec0ff */
[----:B------:R-:W-:Y:S01]  /*7710*/  LOP3.LUT R32, R43, 0xffffe000, RZ, 0xc0, !PT ;  /* 0xffffe0002b207812 */ /* 0x000fe200078ec0ff */
[----:B------:R-:W-:Y:S01]  /*7720*/  UIADD3 UR4, UPT, UPT, UR4, 0xe0, URZ ;  /* 0x000000e004047890 */ /* 0x000fe2000fffe0ff */
[----:B------:R-:W-:Y:S02]  /*7730*/  LOP3.LUT R35, R36, 0xffffe000, RZ, 0xc0, !PT ;  /* 0xffffe00024237812 */ /* 0x000fe400078ec0ff */
[----:B------:R-:W-:Y:S01]  /*7740*/  LOP3.LUT R34, R37, 0xffffe000, RZ, 0xc0, !PT ;  /* 0xffffe00025227812 */ /* 0x000fe200078ec0ff */
[----:B------:R-:W-:Y:S01]  /*7750*/  UPRMT UR4, UR54, 0x654, UR4 ;  /* 0x0000065436047896 */ /* 0x000fe20008000004 */
[----:B------:R-:W-:Y:S02]  /*7760*/  LEA R79, R79, UR44, 0x2 ;  /* 0x0000002c4f4f7c11 */ /* 0x000fe4000f8e10ff */
[----:B------:R-:W-:Y:S02]  /*7770*/  LOP3.LUT R37, R38, 0xffffe000, RZ, 0xc0, !PT ;  /* 0xffffe00026257812 */ /* 0x000fe400078ec0ff */
[----:B------:R-:W-:Y:S01]  /*7780*/  LOP3.LUT R36, R39, 0xffffe000, RZ, 0xc0, !PT ;  /* 0xffffe00027247812 */ /* 0x000fe200078ec0ff */
[----:B-1----:R-:W-:Y:S01]  /*7790*/  FMUL R4, R24, R4 ;  /* 0x0000000418047220 */ /* 0x002fe20000400000 */
[--C-:B------:R-:W-:Y:S01]  /*77a0*/  IADD3 R76, PT, PT, R78, 0x400, R79.reuse ;  /* 0x000004004e4c7810 */ /* 0x100fe20007ffe04f */
[C---:B------:R-:W-:Y:S01]  /*77b0*/  FMUL R5, R24.reuse, R5 ;  /* 0x0000000518057220 */ /* 0x040fe20000400000 */
[----:B------:R-:W-:Y:S01]  /*77c0*/  IADD3 R77, PT, PT, R77, 0x400, R79 ;  /* 0x000004004d4d7810 */ /* 0x000fe20007ffe04f */
[C---:B------:R-:W-:Y:S01]  /*77d0*/  FMUL R6, R24.reuse, R6 ;  /* 0x0000000618067220 */ /* 0x040fe20000400000 */
[C---:B------:R-:W-:Y:S01]  /*77e0*/  FMUL R7, R24.reuse, R7 ;  /* 0x0000000718077220 */ /* 0x040fe20000400000 */
[C---:B------:R-:W-:Y:S01]  /*77f0*/  FFMA R4, R27.reuse, R0, R4 ;  /* 0x000000001b047223 */ /* 0x040fe20000000004 */
[C---:B------:R-:W-:Y:S01]  /*7800*/  FMUL R8, R24.reuse, R8 ;  /* 0x0000000818087220 */ /* 0x040fe20000400000 */
[C---:B------:R-:W-:Y:S01]  /*7810*/  FFMA R5, R27.reuse, R2, R5 ;  /* 0x000000021b057223 */ /* 0x040fe20000000005 */
[C---:B------:R-:W-:Y:S01]  /*7820*/  FMUL R9, R24.reuse, R9 ;  /* 0x0000000918097220 */ /* 0x040fe20000400000 */
[C---:B------:R-:W-:Y:S01]  /*7830*/  FFMA R6, R27.reuse, R3, R6 ;  /* 0x000000031b067223 */ /* 0x040fe20000000006 */
[----:B------:R-:W-:Y:S01]  /*7840*/  F2FP.TF32.F32.PACK_B R4, R4 ;  /* 0x00000004ff04723e */ /* 0x000fe200024050ff */
[C---:B------:R-:W-:Y:S01]  /*7850*/  FMUL R10, R24.reuse, R10 ;  /* 0x0000000a180a7220 */ /* 0x040fe20000400000 */
[----:B------:R-:W-:Y:S01]  /*7860*/  F2FP.TF32.F32.PACK_B R5, R5 ;  /* 0x00000005ff05723e */ /* 0x000fe200024050ff */
[C---:B------:R-:W-:Y:S01]  /*7870*/  FFMA R7, R27.reuse, R20, R7 ;  /* 0x000000141b077223 */ /* 0x040fe20000000007 */
[C---:B------:R-:W-:Y:S01]  /*7880*/  FMUL R11, R24.reuse, R11 ;  /* 0x0000000b180b7220 */ /* 0x040fe20000400000 */
        /* <DEDUP_REMOVED lines=8> */
[----:B------:R-:W-:Y:S01]  /*7910*/  F2FP.TF32.F32.PACK_B R6, R6 ;  /* 0x00000006ff06723e */ /* 0x000fe200024050ff */
[C---:B------:R-:W-:Y:S01]  /*7920*/  FFMA R12, R27.reuse, R31, R12 ;  /* 0x0000001f1b0c7223 */ /* 0x040fe2000000000c */
[----:B------:R-:W-:Y:S01]  /*7930*/  F2FP.TF32.F32.PACK_B R7, R7 ;  /* 0x00000007ff07723e */ /* 0x000fe200024050ff */
[C---:B------:R-:W-:Y:S01]  /*7940*/  FMUL R16, R24.reuse, R16 ;  /* 0x0000001018107220 */ /* 0x040fe20000400000 */
[C---:B------:R-:W-:Y:S01]  /*7950*/  FFMA R13, R27.reuse, R30, R13 ;  /* 0x0000001e1b0d7223 */ /* 0x040fe2000000000d */
[C---:B------:R-:W-:Y:S01]  /*7960*/  FMUL R17, R24.reuse, R17 ;  /* 0x0000001118117220 */ /* 0x040fe20000400000 */
[C---:B------:R-:W-:Y:S01]  /*7970*/  FFMA R14, R27.reuse, R33, R14 ;  /* 0x000000211b0e7223 */ /* 0x040fe2000000000e */
[C---:B------:R-:W-:Y:S01]  /*7980*/  FMUL R18, R24.reuse, R18 ;  /* 0x0000001218127220 */ /* 0x040fe20000400000 */
[C---:B------:R-:W-:Y:S01]  /*7990*/  FFMA R15, R27.reuse, R32, R15 ;  /* 0x000000201b0f7223 */ /* 0x040fe2000000000f */
[----:B------:R-:W-:Y:S01]  /*79a0*/  FMUL R19, R24, R19 ;  /* 0x0000001318137220 */ /* 0x000fe20000400000 */
[----:B------:R-:W-:Y:S01]  /*79b0*/  F2FP.TF32.F32.PACK_B R8, R8 ;  /* 0x00000008ff08723e */ /* 0x000fe200024050ff */
[C---:B------:R-:W-:Y:S01]  /*79c0*/  FFMA R16, R27.reuse, R35, R16 ;  /* 0x000000231b107223 */ /* 0x040fe20000000010 */
[----:B------:R-:W-:Y:S01]  /*79d0*/  F2FP.TF32.F32.PACK_B R9, R9 ;  /* 0x00000009ff09723e */ /* 0x000fe200024050ff */
[----:B------:R-:W-:Y:S01]  /*79e0*/  SYNCS.ARRIVE.TRANS64.RED.A1T0 RZ, [UR4], RZ ;  /* 0x000000ffffff79a7 */ /* 0x000fe20008100404 */
[----:B------:R1:W-:Y:S01]  /*79f0*/  STSM.16.M88.4 [R79+0x400], R4 ;  /* 0x000400044f007844 */ /* 0x0003e20000000200 */
[----:B------:R-:W-:Y:S01]  /*7a00*/  F2FP.TF32.F32.PACK_B R10, R10 ;  /* 0x0000000aff0a723e */ /* 0x000fe200024050ff */
[C---:B------:R-:W-:Y:S01]  /*7a10*/  FFMA R17, R27.reuse, R34, R17 ;  /* 0x000000221b117223 */ /* 0x040fe20000000011 */
[----:B------:R-:W-:Y:S01]  /*7a20*/  F2FP.TF32.F32.PACK_B R11, R11 ;  /* 0x0000000bff0b723e */ /* 0x000fe200024050ff */
[C---:B------:R-:W-:Y:S01]  /*7a30*/  FFMA R18, R27.reuse, R37, R18 ;  /* 0x000000251b127223 */ /* 0x040fe20000000012 */
[----:B------:R-:W-:Y:S01]  /*7a40*/  FFMA R19, R27, R36, R19 ;  /* 0x000000241b137223 */ /* 0x000fe20000000013 */
[----:B------:R-:W-:Y:S01]  /*7a50*/  F2FP.TF32.F32.PACK_B R12, R12 ;  /* 0x0000000cff0c723e */ /* 0x000fe200024050ff */
[----:B------:R-:W-:Y:S01]  /*7a60*/  IMAD.IADD R78, R78, 0x1, R77 ;  /* 0x000000014e4e7824 */ /* 0x000fe200078e024d */
        /* <DEDUP_REMOVED lines=19> */
[----:B------:R-:W-:Y:S02]  /*7ba0*/  ULEA UR5, UR45, UR44, 0xd ;  /* 0x0000002c2d057291 */ /* 0x000fe4000f8e68ff */
[----:B------:R-:W-:Y:S02]  /*7bb0*/  UIADD3 UR9, UPT, UPT, UR49, 0x20, URZ ;  /* 0x0000002031097890 */ /* 0x000fe4000fffe0ff */
[----:B------:R-:W-:Y:S01]  /*7bc0*/  UIADD3 UR8, UPT, UPT, UR5, 0x400, URZ ;  /* 0x0000040005087890 */ /* 0x000fe2000fffe0ff */
[----:B------:R-:W-:Y:S01]  /*7bd0*/  UMOV UR10, UR50 ;  /* 0x00000032000a7c82 */ /* 0x000fe20008000000 */
[----:B------:R-:W-:Y:S01]  /*7be0*/  UMOV UR11, UR36 ;  /* 0x00000024000b7c82 */ /* 0x000fe20008000000 */
[----:B--2---:R-:W-:Y:S04]  /*7bf0*/  UIADD3 UR4, UP0, UPT, UR6, 0x680, URZ ;  /* 0x0000068006047890 */ /* 0x004fe8000ff1e0ff */
[----:B------:R-:W-:Y:S09]  /*7c00*/  UIADD3.X UR5, UPT, UPT, URZ, UR7, URZ, UP0, !UPT ;  /* 0x00000007ff057290 */ /* 0x000ff200087fe4ff */
[----:B------:R2:W-:Y:S02]  /*7c10*/  UTMASTG.3D [UR8], [UR4] ;  /* 0x00000008040073b5 */ /* 0x0005e40008010000 */
[----:B--2---:R0:W-:Y:S02]  /*7c20*/  UTMACMDFLUSH ;  /* 0x00000000000079b7 */ /* 0x0041e40000000000 */
.L_x_119:
[----:B------:R-:W-:Y:S05]  /*7c30*/  BSYNC.RECONVERGENT B0 ;  /* 0x0000000000007941 */ /* 0x000fea0003800200 */
.L_x_118:
[----:B------:R-:W-:Y:S01]  /*7c40*/  UIADD3 UR4, UPT, UPT, UR45, 0x1, URZ ;  /* 0x000000012d047890 */ /* 0x000fe2000fffe0ff */
[----:B------:R-:W-:Y:S03]  /*7c50*/  BSSY.RECONVERGENT B0, `(.L_x_120) ;  /* 0x0000008000007945 */ /* 0x000fe60003800200 */
[----:B------:R-:W-:Y:S04]  /*7c60*/  UISETP.NE.AND UP0, UPT, UR4, 0x3, UPT ;  /* 0x000000030400788c */ /* 0x000fe8000bf05270 */
[----:B------:R-:W-:Y:S02]  /*7c70*/  UISETP.EQ.XOR UP1, UPT, UR47, 0x3, !UP0 ;  /* 0x000000032f00788c */ /* 0x000fe4000c722a70 */
[----:B------:R-:W-:Y:S02]  /*7c80*/  USEL UR46, UR4, URZ, UP0 ;  /* 0x000000ff042e7287 */ /* 0x000fe40008000000 */
[----:B------:R-:W-:Y:S04]  /*7c90*/  USEL UR5, URZ, 0x1, !UP1 ;  /* 0x00000001ff057887 */ /* 0x000fe8000c800000 */
[----:B------:R-:W-:Y:S01]  /*7ca0*/  ULOP3.LUT UR55, UR55, UR5, URZ, 0x3c, !UPT ;  /* 0x0000000537377292 */ /* 0x000fe2000f8e3cff */
[----:B------:R-:W-:Y:S11]  /*7cb0*/  @P0 BRA `(.L_x_121) ;  /* 0x0000000000040947 */ /* 0x000ff60003800000 */
[----:B------:R-:W-:Y:S04]  /*7cc0*/  DEPBAR.LE SB0, 0x1 ;  /* 0x000080400000791a */ /* 0x000fe80000000000 */
.L_x_121:
[----:B------:R-:W-:Y:S05]  /*7cd0*/  BSYNC.RECONVERGENT B0 ;  /* 0x0000000000007941 */ /* 0x000fea0003800200 */
.L_x_120:
[----:B------:R-:W-:Y:S01]  /*7ce0*/  BAR.SYNC.DEFER_BLOCKING 0x1, 0x80 ;  /* 0x0042000000007b1d */ /* 0x000fe20000010000 */
[----:B------:R-:W-:Y:S01]  /*7cf0*/  UISETP.NE.AND UP0, UPT, UR53, -0x2, UPT ;  /* 0xfffffffe3500788c */ /* 0x000fe2000bf05270 */
[----:B------:R-:W-:Y:S08]  /*7d00*/  IADD3 R0, PT, PT, R22, 0x1, RZ ;  /* 0x0000000116007810 */ /* 0x000ff00007ffe0ff */
[----:B------:R-:W-:Y:S05]  /*7d10*/  BRA.U !UP0, `(.L_x_122) ;  /* 0x0000000108287547 */ /* 0x000fea000b800000 */
[----:B------:R-:W-:Y:S01]  /*7d20*/  ISETP.NE.AND P0, PT, R75, RZ, PT ;  /* 0x000000ff4b00720c */ /* 0x000fe20003f05270 */
[----:B------:R-:W-:Y:S01]  /*7d30*/  IMAD.U32 R3, RZ, RZ, UR52 ;  /* 0x00000034ff037e24 */ /* 0x000fe2000f8e00ff */
[----:B------:R-:W-:Y:S01]  /*7d40*/  UIADD3 UR4, UPT, UPT, UR52, 0x1, URZ ;  /* 0x0000000134047890 */ /* 0x000fe2000fffe0ff */
[----:B------:R-:W-:Y:S03]  /*7d50*/  IMAD.U32 R2, RZ, RZ, UR54 ;  /* 0x00000036ff027e24 */ /* 0x000fe6000f8e00ff */
[----:B------:R-:W-:Y:S04]  /*7d60*/  UISETP.NE.AND UP0, UPT, UR4, 0x3, UPT ;  /* 0x000000030400788c */ /* 0x000fe8000bf05270 */
[----:B------:R-:W-:Y:S03]  /*7d70*/  USEL UR52, UR4, URZ, UP0 ;  /* 0x000000ff04347287 */ /* 0x000fe60008000000 */
[----:B------:R-:W-:Y:S05]  /*7d80*/  @P0 LEA R3, R3, UR44, 0x3 ;  /* 0x0000002c03030c11 */ /* 0x000fea000f8e18ff */
[----:B------:R-:W-:Y:S05]  /*7d90*/  @P0 VIADD R3, R3, 0x78 ;  /* 0x0000007803030836 */ /* 0x000fea0000000000 */
[----:B------:R-:W-:Y:S04]  /*7da0*/  @P0 PRMT R2, R2, 0x654, R3 ;  /* 0x0000065402020816 */ /* 0x000fe80000000003 */
[----:B------:R2:W-:Y:S03]  /*7db0*/  @P0 SYNCS.ARRIVE.TRANS64.RED.A1T0 RZ, [R2+URZ], RZ ;  /* 0x000000ff02ff09a7 */ /* 0x0005e600081004ff */
.L_x_122:
[----:B------:R-:W-:Y:S01]  /*7dc0*/  R2UR UR6, R74 ;  /* 0x000000004a0672ca */ /* 0x000fe200000e0000 */
[----:B------:R-:W-:Y:S01]  /*7dd0*/  UIADD3 UR53, UPT, UPT, UR53, 0x2, URZ ;  /* 0x0000000235357890 */ /* 0x000fe2000fffe0ff */
[----:B------:R-:W-:Y:S02]  /*7de0*/  R2UR UR5, R63 ;  /* 0x000000003f0572ca */ /* 0x000fe400000e0000 */
[----:B------:R-:W-:Y:S02]  /*7df0*/  R2UR UR4, R64 ;  /* 0x00000000400472ca */ /* 0x000fe400000e0000 */
[----:B------:R-:W-:Y:S02]  /*7e00*/  R2UR UR36, R72 ;  /* 0x00000000482472ca */ /* 0x000fe400000e0000 */
[----:B------:R-:W-:Y:S02]  /*7e10*/  ISETP.NE.AND P0, PT, R66, 0x2, PT ;  /* 0x000000024200780c */ /* 0x000fe40003f05270 */
[----:B------:R-:W-:Y:S02]  /*7e20*/  ISETP.NE.AND P1, PT, R0, 0x4, PT ;  /* 0x000000040000780c */ /* 0x000fe40003f25270 */
[----:B--2---:R-:W-:Y:S01]  /*7e30*/  SEL R2, RZ, 0x1, P0 ;  /* 0x00000001ff027807 */ /* 0x004fe20000000000 */
[----:B------:R-:W-:Y:S01]  /*7e40*/  UISETP.NE.AND UP0, UPT, UR6, URZ, UPT ;  /* 0x000000ff0600728c */ /* 0x000fe2000bf05270 */
[----:B------:R-:W-:Y:S01]  /*7e50*/  SEL R3, RZ, 0x1, P1 ;  /* 0x00000001ff037807 */ /* 0x000fe20000800000 */
[----:B------:R-:W-:Y:S01]  /*7e60*/  UIADD3 UR26, UPT, UPT, UR37, UR5, URZ ;  /* 0x00000005251a7290 */ /* 0x000fe2000fffe0ff */
[----:B------:R-:W-:Y:S01]  /*7e70*/  LOP3.LUT R67, R67, R2, RZ, 0x3c, !PT ;  /* 0x0000000243437212 */ /* 0x000fe200078e3cff */
[----:B------:R-:W-:Y:S01]  /*7e80*/  UIADD3 UR25, UPT, UPT, UR38, UR4, URZ ;  /* 0x0000000426197290 */ /* 0x000fe2000fffe0ff */
[----:B------:R-:W-:Y:S02]  /*7e90*/  LOP3.LUT R68, R68, R3, RZ, 0x3c, !PT ;  /* 0x0000000344447212 */ /* 0x000fe400078e3cff */
[----:B------:R-:W-:Y:S02]  /*7ea0*/  SEL R66, R66, RZ, P0 ;  /* 0x000000ff42427207 */ /* 0x000fe40000000000 */
[----:B------:R-:W-:Y:S01]  /*7eb0*/  SEL R22, R0, RZ, P1 ;  /* 0x000000ff00167207 */ /* 0x000fe20000800000 */
[----:B------:R-:W-:Y:S06]  /*7ec0*/  BRA.U UP0, `(.L_x_123) ;  /* 0xffffffd900cc7547 */ /* 0x000fec000b83ffff */
[----:B------:R-:W2:Y:S01]  /*7ed0*/  LDCU.64 UR4, c[0x0][0x888] ;  /* 0x00011100ff0477ac */ /* 0x000ea20008000a00 */
[----:B------:R-:W3:Y:S01]  /*7ee0*/  LDCU.64 UR6, c[0x0][0x890] ;  /* 0x00011200ff0677ac */ /* 0x000ee20008000a00 */
[----:B--2---:R-:W-:Y:S02]  /*7ef0*/  ISETP.NE.U32.AND P2, PT, RZ, UR4, PT ;  /* 0x00000004ff007c0c */ /* 0x004fe4000bf45070 */
[----:B---3--:R-:W-:Y:S02]  /*7f00*/  ISETP.NE.U32.AND P1, PT, RZ, UR6, PT ;  /* 0x00000006ff007c0c */ /* 0x008fe4000bf25070 */
[----:B------:R-:W-:Y:S02]  /*7f10*/  ISETP.NE.AND.EX P2, PT, RZ, UR5, PT, P2 ;  /* 0x00000005ff007c0c */ /* 0x000fe4000bf45320 */
[----:B------:R-:W-:-:S13]  /*7f20*/  ISETP.NE.AND.EX P0, PT, RZ, UR7, PT, P1 ;  /* 0x00000007ff007c0c */ /* 0x000fda000bf05310 */
[----:B------:R-:W-:Y:S05]  /*7f30*/  @P2 BRA P0, `(.L_x_124) ;  /* 0x00000000003c2947 */ /* 0x000fea0000000000 */
[----:B------:R-:W-:-:S13]  /*7f40*/  ISETP.NE.AND.EX P1, PT, RZ, UR7, PT, P1 ;  /* 0x00000007ff007c0c */ /* 0x000fda000bf25310 */
[----:B------:R-:W-:Y:S05]  /*7f50*/  @P1 BRA `(.L_x_125) ;  /* 0x00000000000c1947 */ /* 0x000fea0003800000 */
[----:B------:R-:W-:-:S13]  /*7f60*/  FSETP.NEU.AND P0, PT, R27, RZ, PT ;  /* 0x000000ff1b00720b */ /* 0x000fda0003f0d000 */
[----:B------:R-:W-:Y:S05]  /*7f70*/  @!P0 EXIT ;  /* 0x000000000000894d */ /* 0x000fea0003800000 */
[----:B------:R-:W-:Y:S05]  /*7f80*/  BRA `(.L_x_124) ;  /* 0x0000000000287947 */ /* 0x000fea0003800000 */
.L_x_125:
[----:B------:R-:W-:Y:S01]  /*7f90*/  ISETP.NE.AND P0, PT, R65, RZ, PT ;  /* 0x000000ff4100720c */ /* 0x000fe20003f05270 */
[----:B------:R-:W-:-:S12]  /*7fa0*/  BSSY.RECONVERGENT B0, `(.L_x_124) ;  /* 0x0000008000007945 */ /* 0x000fd80003800200 */
[----:B------:R-:W-:Y:S05]  /*7fb0*/  @P0 BRA `(.L_x_126) ;  /* 0x0000000000100947 */ /* 0x000fea0003800000 */
[----:B------:R-:W-:-:S04]  /*7fc0*/  ISETP.NE.U32.AND P0, PT, RZ, UR4, PT ;  /* 0x00000004ff007c0c */ /* 0x000fc8000bf05070 */
[----:B------:R-:W-:-:S13]  /*7fd0*/  ISETP.NE.AND.EX P0, PT, RZ, UR5, PT, P0 ;  /* 0x00000005ff007c0c */ /* 0x000fda000bf05300 */
[----:B------:R-:W-:Y:S05]  /*7fe0*/  @!P0 EXIT ;  /* 0x000000000000894d */ /* 0x000fea0003800000 */
[----:B------:R-:W-:Y:S05]  /*7ff0*/  BRA `(.L_x_127) ;  /* 0x0000000000087947 */ /* 0x000fea0003800000 */
.L_x_126:
[----:B------:R-:W-:-:S13]  /*8000*/  FSETP.NEU.AND P0, PT, R27, RZ, PT ;  /* 0x000000ff1b00720b */ /* 0x000fda0003f0d000 */
[----:B------:R-:W-:Y:S05]  /*8010*/  @!P0 EXIT ;  /* 0x000000000000894d */ /* 0x000fea0003800000 */
.L_x_127:
[----:B------:R-:W-:Y:S05]  /*8020*/  BSYNC.RECONVERGENT B0 ;  /* 0x0000000000007941 */ /* 0x000fea0003800200 */
.L_x_124:
[----:B------:R-:W-:Y:S01]  /*8030*/  ULEA UR6, UR52, UR44, 0x3 ;  /* 0x0000002c34067291 */ /* 0x000fe2000f8e18ff */
[----:B------:R-:W-:-:S04]  /*8040*/  DEPBAR.LE SB0, 0x0 ;  /* 0x000080000000791a */ /* 0x000fc80000000000 */
[----:B------:R-:W-:-:S04]  /*8050*/  UIADD3 UR6, UPT, UPT, UR6, 0x78, URZ ;  /* 0x0000007806067890 */ /* 0x000fc8000fffe0ff */
[----:B------:R-:W-:-:S09]  /*8060*/  UPRMT UR6, UR54, 0x654, UR6 ;  /* 0x0000065436067896 */ /* 0x000fd20008000006 */
[----:B------:R-:W-:Y:S01]  /*8070*/  SYNCS.ARRIVE.TRANS64.RED.A1T0 RZ, [UR6], RZ ;  /* 0x000000ffffff79a7 */ /* 0x000fe20008100406 */
[----:B------:R-:W-:Y:S05]  /*8080*/  EXIT ;  /* 0x000000000000794d */ /* 0x000fea0003800000 */
.L_x_24:
[----:B--2---:R2:W3:Y:S02]  /*8090*/  SYNCS.PHASECHK.TRANS64.TRYWAIT P0, [R3+URZ+0x110], R2 ;  /* 0x00011002030075a7 */ /* 0x0044e400080011ff */
[----:B---3--:R-:W-:Y:S05]  /*80a0*/  @!P0 NANOSLEEP.SYNCS 0x989680 ;  /* 0x009896800000895d */ /* 0x008fea0003900000 */
[----:B------:R-:W3:Y:S02]  /*80b0*/  @!P0 SYNCS.PHASECHK.TRANS64 P0, [R3+URZ+0x110], R2 ;  /* 0x00011002030085a7 */ /* 0x000ee400080010ff */
[----:B---3--:R-:W-:Y:S05]  /*80c0*/  @!P0 BRA `(.L_x_24) ;  /* 0xfffffffc00f08947 */ /* 0x008fea000383ffff */
[----:B------:R-:W-:Y:S05]  /*80d0*/  BRA `(.L_x_128) ;  /* 0xffffff9800e47947 */ /* 0x000fea000383ffff */
.L_x_27:
[----:B-1----:R-:W-:-:S07]  /*80e0*/  MOV R0, UR33 ;  /* 0x0000002100007c02 */ /* 0x002fce0008000f00 */
.L_x_129:
[----:B-1----:R1:W2:Y:S02]  /*80f0*/  SYNCS.PHASECHK.TRANS64.TRYWAIT P0, [R0+URZ+0x30], R3 ;  /* 0x00003003000075a7 */ /* 0x0022a400080011ff */
[----:B--2---:R-:W-:Y:S05]  /*8100*/  @!P0 NANOSLEEP.SYNCS 0x989680 ;  /* 0x009896800000895d */ /* 0x004fea0003900000 */
[----:B------:R-:W2:Y:S02]  /*8110*/  @!P0 SYNCS.PHASECHK.TRANS64 P0, [R0+URZ+0x30], R3 ;  /* 0x00003003000085a7 */ /* 0x000ea400080010ff */
[----:B--2---:R-:W-:Y:S05]  /*8120*/  @!P0 BRA `(.L_x_129) ;  /* 0xfffffffc00f08947 */ /* 0x004fea000383ffff */
[----:B------:R-:W-:Y:S05]  /*8130*/  BRA `(.L_x_26) ;  /* 0xffffff9c00307947 */ /* 0x000fea000383ffff */
.L_x_36:
[----:B-1----:R-:W-:-:S07]  /*8140*/  MOV R0, UR33 ;  /* 0x0000002100007c02 */ /* 0x002fce0008000f00 */
.L_x_130:
[----:B-1----:R1:W2:Y:S02]  /*8150*/  SYNCS.PHASECHK.TRANS64.TRYWAIT P0, [R0+URZ+0x30], R3 ;  /* 0x00003003000075a7 */ /* 0x0022a400080011ff */
[----:B--2---:R-:W-:Y:S05]  /*8160*/  @!P0 NANOSLEEP.SYNCS 0x989680 ;  /* 0x009896800000895d */ /* 0x004fea0003900000 */
[----:B------:R-:W2:Y:S02]  /*8170*/  @!P0 SYNCS.PHASECHK.TRANS64 P0, [R0+URZ+0x30], R3 ;  /* 0x00003003000085a7 */ /* 0x000ea400080010ff */
[----:B--2---:R-:W-:Y:S05]  /*8180*/  @!P0 BRA `(.L_x_130) ;  /* 0xfffffffc00f08947 */ /* 0x004fea000383ffff */
[----:B------:R-:W-:Y:S05]  /*8190*/  BRA `(.L_x_35) ;  /* 0xffffffa000407947 */ /* 0x000fea000383ffff */
.L_x_43:
[----:B-1----:R1:W4:Y:S02]  /*81a0*/  SYNCS.PHASECHK.TRANS64.TRYWAIT P0, [R3+URZ+0xa0], R0 ;  /* 0x0000a000030075a7 */ /* 0x00232400080011ff */
[----:B----4-:R-:W-:Y:S05]  /*81b0*/  @!P0 NANOSLEEP.SYNCS 0x989680 ;  /* 0x009896800000895d */ /* 0x010fea0003900000 */
[----:B------:R-:W4:Y:S02]  /*81c0*/  @!P0 SYNCS.PHASECHK.TRANS64 P0, [R3+URZ+0xa0], R0 ;  /* 0x0000a000030085a7 */ /* 0x000f2400080010ff */
[----:B----4-:R-:W-:Y:S05]  /*81d0*/  @!P0 BRA `(.L_x_43) ;  /* 0xfffffffc00f08947 */ /* 0x010fea000383ffff */
[----:B------:R-:W-:Y:S05]  /*81e0*/  BRA `(.L_x_131) ;  /* 0xffffffa400307947 */ /* 0x000fea000383ffff */
.L_x_47:
[----:B-1----:R-:W-:-:S07]  /*81f0*/  MOV R0, UR4 ;  /* 0x0000000400007c02 */ /* 0x002fce0008000f00 */
.L_x_132:
[----:B-1----:R1:W2:Y:S02]  /*8200*/  SYNCS.PHASECHK.TRANS64.TRYWAIT P0, [R0+URZ], R3 ;  /* 0x00000003000075a7 */ /* 0x0022a400080011ff */
[----:B--2---:R-:W-:Y:S05]  /*8210*/  @!P0 NANOSLEEP.SYNCS 0x989680 ;  /* 0x009896800000895d */ /* 0x004fea0003900000 */
[----:B------:R-:W2:Y:S02]  /*8220*/  @!P0 SYNCS.PHASECHK.TRANS64 P0, [R0+URZ], R3 ;  /* 0x00000003000085a7 */ /* 0x000ea400080010ff */
[----:B--2---:R-:W-:Y:S05]  /*8230*/  @!P0 BRA `(.L_x_132) ;  /* 0xfffffffc00f08947 */ /* 0x004fea000383ffff */
[----:B------:R-:W-:Y:S05]  /*8240*/  BRA `(.L_x_133) ;  /* 0xffffffa800dc7947 */ /* 0x000fea000383ffff */
.L_x_48:
[----:B------:R-:W-:-:S07]  /*8250*/  MOV R0, UR5 ;  /* 0x0000000500007c02 */ /* 0x000fce0008000f00 */
.L_x_134:
[----:B-1----:R1:W2:Y:S02]  /*8260*/  SYNCS.PHASECHK.TRANS64.TRYWAIT P0, [R0+URZ], R3 ;  /* 0x00000003000075a7 */ /* 0x0022a400080011ff */
[----:B--2---:R-:W-:Y:S05]  /*8270*/  @!P0 NANOSLEEP.SYNCS 0x989680 ;  /* 0x009896800000895d */ /* 0x004fea0003900000 */
[----:B------:R-:W2:Y:S02]  /*8280*/  @!P0 SYNCS.PHASECHK.TRANS64 P0, [R0+URZ], R3 ;  /* 0x00000003000085a7 */ /* 0x000ea400080010ff */
[----:B--2---:R-:W-:Y:S05]  /*8290*/  @!P0 BRA `(.L_x_134) ;  /* 0xfffffffc00f08947 */ /* 0x004fea000383ffff */
[----:B------:R-:W-:Y:S05]  /*82a0*/  BRA `(.L_x_135) ;  /* 0xffffffa800e87947 */ /* 0x000fea000383ffff */
.L_x_49:
[----:B------:R-:W-:-:S07]  /*82b0*/  MOV R0, UR5 ;  /* 0x0000000500007c02 */ /* 0x000fce0008000f00 */
.L_x_136:
[----:B-1----:R1:W2:Y:S02]  /*82c0*/  SYNCS.PHASECHK.TRANS64.TRYWAIT P0, [R0+URZ], R3 ;  /* 0x00000003000075a7 */ /* 0x0022a400080011ff */
[----:B--2---:R-:W-:Y:S05]  /*82d0*/  @!P0 NANOSLEEP.SYNCS 0x989680 ;  /* 0x009896800000895d */ /* 0x004fea0003900000 */
[----:B------:R-:W2:Y:S02]  /*82e0*/  @!P0 SYNCS.PHASECHK.TRANS64 P0, [R0+URZ], R3 ;  /* 0x00000003000085a7 */ /* 0x000ea400080010ff */
[----:B--2---:R-:W-:Y:S05]  /*82f0*/  @!P0 BRA `(.L_x_136) ;  /* 0xfffffffc00f08947 */ /* 0x004fea000383ffff */
[----:B------:R-:W-:Y:S05]  /*8300*/  BRA `(.L_x_137) ;  /* 0xffffffa800f47947 */ /* 0x000fea000383ffff */
.L_x_50:
[----:B------:R-:W-:-:S07]  /*8310*/  MOV R0, UR5 ;  /* 0x0000000500007c02 */ /* 0x000fce0008000f00 */
.L_x_138:
[----:B-1----:R1:W2:Y:S02]  /*8320*/  SYNCS.PHASECHK.TRANS64.TRYWAIT P0, [R0+URZ], R3 ;  /* 0x00000003000075a7 */ /* 0x0022a400080011ff */
[----:B--2---:R-:W-:Y:S05]  /*8330*/  @!P0 NANOSLEEP.SYNCS 0x989680 ;  /* 0x009896800000895d */ /* 0x004fea0003900000 */
[----:B------:R-:W2:Y:S02]  /*8340*/  @!P0 SYNCS.PHASECHK.TRANS64 P0, [R0+URZ], R3 ;  /* 0x00000003000085a7 */ /* 0x000ea400080010ff */
[----:B--2---:R-:W-:Y:S05]  /*8350*/  @!P0 BRA `(.L_x_138) ;  /* 0xfffffffc00f08947 */ /* 0x004fea000383ffff */
[----:B------:R-:W-:Y:S05]  /*8360*/  BRA `(.L_x_139) ;  /* 0xffffffac00007947 */ /* 0x000fea000383ffff */
.L_x_51:
[----:B------:R-:W-:-:S07]  /*8370*/  MOV R0, UR5 ;  /* 0x0000000500007c02 */ /* 0x000fce0008000f00 */
.L_x_140:
[----:B-1----:R1:W2:Y:S02]  /*8380*/  SYNCS.PHASECHK.TRANS64.TRYWAIT P0, [R0+URZ], R3 ;  /* 0x00000003000075a7 */ /* 0x0022a400080011ff */
[----:B--2---:R-:W-:Y:S05]  /*8390*/  @!P0 NANOSLEEP.SYNCS 0x989680 ;  /* 0x009896800000895d */ /* 0x004fea0003900000 */
[----:B------:R-:W2:Y:S02]  /*83a0*/  @!P0 SYNCS.PHASECHK.TRANS64 P0, [R0+URZ], R3 ;  /* 0x00000003000085a7 */ /* 0x000ea400080010ff */
[----:B--2---:R-:W-:Y:S05]  /*83b0*/  @!P0 BRA `(.L_x_140) ;  /* 0xfffffffc00f08947 */ /* 0x004fea000383ffff */
[----:B------:R-:W-:Y:S05]  /*83c0*/  BRA `(.L_x_141) ;  /* 0xffffffac000c7947 */ /* 0x000fea000383ffff */
.L_x_54:
[----:B-1----:R1:W2:Y:S02]  /*83d0*/  SYNCS.PHASECHK.TRANS64.TRYWAIT P0, [R2+URZ+0x100], R5 ;  /* 0x00010005020075a7 */ /* 0x0022a400080011ff */
[----:B--2---:R-:W-:Y:S05]  /*83e0*/  @!P0 NANOSLEEP.SYNCS 0x989680 ;  /* 0x009896800000895d */ /* 0x004fea0003900000 */
[----:B------:R-:W2:Y:S02]  /*83f0*/  @!P0 SYNCS.PHASECHK.TRANS64 P0, [R2+URZ+0x100], R5 ;  /* 0x00010005020085a7 */ /* 0x000ea400080010ff */
[----:B--2---:R-:W-:Y:S05]  /*8400*/  @!P0 BRA `(.L_x_54) ;  /* 0xfffffffc00f08947 */ /* 0x004fea000383ffff */
[----:B------:R-:W-:Y:S05]  /*8410*/  BRA `(.L_x_142) ;  /* 0xffffffac00687947 */ /* 0x000fea000383ffff */
.L_x_55:
[----:B------:R-:W-:-:S07]  /*8420*/  MOV R2, UR4 ;  /* 0x0000000400027c02 */ /* 0x000fce0008000f00 */
.L_x_143:
[----:B-1----:R1:W2:Y:S02]  /*8430*/  SYNCS.PHASECHK.TRANS64.TRYWAIT P0, [R2+URZ+0xb0], R5 ;  /* 0x0000b005020075a7 */ /* 0x0022a400080011ff */
[----:B--2---:R-:W-:Y:S05]  /*8440*/  @!P0 NANOSLEEP.SYNCS 0x989680 ;  /* 0x009896800000895d */ /* 0x004fea0003900000 */
[----:B------:R-:W2:Y:S02]  /*8450*/  @!P0 SYNCS.PHASECHK.TRANS64 P0, [R2+URZ+0xb0], R5 ;  /* 0x0000b005020085a7 */ /* 0x000ea400080010ff */
[----:B--2---:R-:W-:Y:S05]  /*8460*/  @!P0 BRA `(.L_x_143) ;  /* 0xfffffffc00f08947 */ /* 0x004fea000383ffff */
[----:B------:R-:W-:Y:S05]  /*8470*/  BRA `(.L_x_144) ;  /* 0xffffffac00787947 */ /* 0x000fea000383ffff */
.L_x_56:
[----:B-1----:R1:W2:Y:S02]  /*8480*/  SYNCS.PHASECHK.TRANS64.TRYWAIT P1, [R2+URZ+0xa0], R5 ;  /* 0x0000a005020075a7 */ /* 0x0022a400080211ff */
[----:B--2---:R-:W-:Y:S05]  /*8490*/  @!P1 NANOSLEEP.SYNCS 0x989680 ;  /* 0x009896800000995d */ /* 0x004fea0003900000 */
[----:B------:R-:W2:Y:S02]  /*84a0*/  @!P1 SYNCS.PHASECHK.TRANS64 P1, [R2+URZ+0xa0], R5 ;  /* 0x0000a005020095a7 */ /* 0x000ea400080210ff */
[----:B--2---:R-:W-:Y:S05]  /*84b0*/  @!P1 BRA `(.L_x_56) ;  /* 0xfffffffc00f09947 */ /* 0x004fea000383ffff */
[----:B------:R-:W-:Y:S05]  /*84c0*/  BRA `(.L_x_145) ;  /* 0xffffffac00a87947 */ /* 0x000fea000383ffff */
.L_x_59:
[----:B------:R-:W-:-:S07]  /*84d0*/  MOV R0, UR4 ;  /* 0x0000000400007c02 */ /* 0x000fce0008000f00 */
.L_x_146:
[----:B-1----:R1:W2:Y:S02]  /*84e0*/  SYNCS.PHASECHK.TRANS64.TRYWAIT P0, [R0+URZ+0xb0], R3 ;  /* 0x0000b003000075a7 */ /* 0x0022a400080011ff */
[----:B--2---:R-:W-:Y:S05]  /*84f0*/  @!P0 NANOSLEEP.SYNCS 0x989680 ;  /* 0x009896800000895d */ /* 0x004fea0003900000 */
[----:B------:R-:W2:Y:S02]  /*8500*/  @!P0 SYNCS.PHASECHK.TRANS64 P0, [R0+URZ+0xb0], R3 ;  /* 0x0000b003000085a7 */ /* 0x000ea400080010ff */
[----:B--2---:R-:W-:Y:S05]  /*8510*/  @!P0 BRA `(.L_x_146) ;  /* 0xfffffffc00f08947 */ /* 0x004fea000383ffff */
[----:B------:R-:W-:Y:S05]  /*8520*/  BRA `(.L_x_58) ;  /* 0xffffffac00fc7947 */ /* 0x000fea000383ffff */
.L_x_66:
[----:B-1----:R1:W2:Y:S02]  /*8530*/  SYNCS.PHASECHK.TRANS64.TRYWAIT P1, [R0+URZ+0xa0], R5 ;  /* 0x0000a005000075a7 */ /* 0x0022a400080211ff */
[----:B--2---:R-:W-:Y:S05]  /*8540*/  @!P1 NANOSLEEP.SYNCS 0x989680 ;  /* 0x009896800000995d */ /* 0x004fea0003900000 */
[----:B------:R-:W2:Y:S02]  /*8550*/  @!P1 SYNCS.PHASECHK.TRANS64 P1, [R0+URZ+0xa0], R5 ;  /* 0x0000a005000095a7 */ /* 0x000ea400080210ff */
[----:B--2---:R-:W-:Y:S05]  /*8560*/  @!P1 BRA `(.L_x_66) ;  /* 0xfffffffc00f09947 */ /* 0x004fea000383ffff */
[----:B------:R-:W-:Y:S05]  /*8570*/  BRA `(.L_x_147) ;  /* 0xffffffb400907947 */ /* 0x000fea000383ffff */
.L_x_67:
[----:B------:R-:W-:-:S07]  /*8580*/  MOV R3, UR46 ;  /* 0x0000002e00037c02 */ /* 0x000fce0008000f00 */
.L_x_148:
[----:B-1----:R1:W2:Y:S02]  /*8590*/  SYNCS.PHASECHK.TRANS64.TRYWAIT P0, [R3+URZ+0xe0], R0 ;  /* 0x0000e000030075a7 */ /* 0x0022a400080011ff */
[----:B--2---:R-:W-:Y:S05]  /*85a0*/  @!P0 NANOSLEEP.SYNCS 0x989680 ;  /* 0x009896800000895d */ /* 0x004fea0003900000 */
[----:B------:R-:W2:Y:S02]  /*85b0*/  @!P0 SYNCS.PHASECHK.TRANS64 P0, [R3+URZ+0xe0], R0 ;  /* 0x0000e000030085a7 */ /* 0x000ea400080010ff */
[----:B--2---:R-:W-:Y:S05]  /*85c0*/  @!P0 BRA `(.L_x_148) ;  /* 0xfffffffc00f08947 */ /* 0x004fea000383ffff */
[----:B------:R-:W-:Y:S05]  /*85d0*/  BRA `(.L_x_149) ;  /* 0xffffffb400e07947 */ /* 0x000fea000383ffff */
.L_x_70:
[----:B------:R-:W-:Y:S07]  /*85e0*/  MOV R0, UR7 ;  /* 0x0000000700007c02 */ /* 0x000fee0008000f00 */
.L_x_150:
[----:B-1----:R1:W2:Y:S02]  /*85f0*/  SYNCS.PHASECHK.TRANS64.TRYWAIT P0, [R0+URZ], R3 ;  /* 0x00000003000075a7 */ /* 0x0022a400080011ff */
[----:B--2---:R-:W-:Y:S05]  /*8600*/  @!P0 NANOSLEEP.SYNCS 0x989680 ;  /* 0x009896800000895d */ /* 0x004fea0003900000 */
[----:B------:R-:W2:Y:S02]  /*8610*/  @!P0 SYNCS.PHASECHK.TRANS64 P0, [R0+URZ], R3 ;  /* 0x00000003000085a7 */ /* 0x000ea400080010ff */
[----:B--2---:R-:W-:Y:S05]  /*8620*/  @!P0 BRA `(.L_x_150) ;  /* 0xfffffffc00f08947 */ /* 0x004fea000383ffff */
[----:B------:R-:W-:Y:S05]  /*8630*/  BRA `(.L_x_69) ;  /* 0xffffffb400fc7947 */ /* 0x000fea000383ffff */
.L_x_73:
[----:B------:R-:W-:-:S07]  /*8640*/  MOV R0, UR4 ;  /* 0x0000000400007c02 */ /* 0x000fce0008000f00 */
.L_x_151:
[----:B--2---:R2:W4:Y:S02]  /*8650*/  SYNCS.PHASECHK.TRANS64.TRYWAIT P0, [R0+URZ], R3 ;  /* 0x00000003000075a7 */ /* 0x00452400080011ff */
[----:B----4-:R-:W-:Y:S05]  /*8660*/  @!P0 NANOSLEEP.SYNCS 0x989680 ;  /* 0x009896800000895d */ /* 0x010fea0003900000 */
[----:B------:R-:W4:Y:S02]  /*8670*/  @!P0 SYNCS.PHASECHK.TRANS64 P0, [R0+URZ], R3 ;  /* 0x00000003000085a7 */ /* 0x000f2400080010ff */
[----:B----4-:R-:W-:Y:S05]  /*8680*/  @!P0 BRA `(.L_x_151) ;  /* 0xfffffffc00f08947 */ /* 0x010fea000383ffff */
[----:B------:R-:W-:Y:S05]  /*8690*/  BRA `(.L_x_152) ;  /* 0xffffffbc00287947 */ /* 0x000fea000383ffff */
.L_x_74:
[----:B------:R-:W-:-:S07]  /*86a0*/  MOV R0, UR5 ;  /* 0x0000000500007c02 */ /* 0x000fce0008000f00 */
.L_x_153:
[----:B-1----:R1:W2:Y:S02]  /*86b0*/  SYNCS.PHASECHK.TRANS64.TRYWAIT P0, [R0+URZ], R3 ;  /* 0x00000003000075a7 */ /* 0x0022a400080011ff */
[----:B--2---:R-:W-:Y:S05]  /*86c0*/  @!P0 NANOSLEEP.SYNCS 0x989680 ;  /* 0x009896800000895d */ /* 0x004fea0003900000 */
[----:B------:R-:W2:Y:S02]  /*86d0*/  @!P0 SYNCS.PHASECHK.TRANS64 P0, [R0+URZ], R3 ;  /* 0x00000003000085a7 */ /* 0x000ea400080010ff */
[----:B--2---:R-:W-:Y:S05]  /*86e0*/  @!P0 BRA `(.L_x_153) ;  /* 0xfffffffc00f08947 */ /* 0x004fea000383ffff */
[----:B------:R-:W-:Y:S05]  /*86f0*/  BRA `(.L_x_154) ;  /* 0xffffffbc00347947 */ /* 0x000fea000383ffff */
.L_x_75:
[----:B------:R-:W-:-:S07]  /*8700*/  MOV R0, UR5 ;  /* 0x0000000500007c02 */ /* 0x000fce0008000f00 */
.L_x_155:
[----:B-1----:R1:W2:Y:S02]  /*8710*/  SYNCS.PHASECHK.TRANS64.TRYWAIT P0, [R0+URZ], R3 ;  /* 0x00000003000075a7 */ /* 0x0022a400080011ff */
[----:B--2---:R-:W-:Y:S05]  /*8720*/  @!P0 NANOSLEEP.SYNCS 0x989680 ;  /* 0x009896800000895d */ /* 0x004fea0003900000 */
[----:B------:R-:W2:Y:S02]  /*8730*/  @!P0 SYNCS.PHASECHK.TRANS64 P0, [R0+URZ], R3 ;  /* 0x00000003000085a7 */ /* 0x000ea400080010ff */
[----:B--2---:R-:W-:Y:S05]  /*8740*/  @!P0 BRA `(.L_x_155) ;  /* 0xfffffffc00f08947 */ /* 0x004fea000383ffff */
[----:B------:R-:W-:Y:S05]  /*8750*/  BRA `(.L_x_156) ;  /* 0xffffffbc00407947 */ /* 0x000fea000383ffff */
.L_x_76:
[----:B------:R-:W-:-:S07]  /*8760*/  MOV R0, UR4 ;  /* 0x0000000400007c02 */ /* 0x000fce0008000f00 */
.L_x_157:
[----:B-1----:R1:W2:Y:S02]  /*8770*/  SYNCS.PHASECHK.TRANS64.TRYWAIT P0, [R0+URZ], R3 ;  /* 0x00000003000075a7 */ /* 0x0022a400080011ff */
[----:B--2---:R-:W-:Y:S05]  /*8780*/  @!P0 NANOSLEEP.SYNCS 0x989680 ;  /* 0x009896800000895d */ /* 0x004fea0003900000 */
[----:B------:R-:W2:Y:S02]  /*8790*/  @!P0 SYNCS.PHASECHK.TRANS64 P0, [R0+URZ], R3 ;  /* 0x00000003000085a7 */ /* 0x000ea400080010ff */
[----:B--2---:R-:W-:Y:S05]  /*87a0*/  @!P0 BRA `(.L_x_157) ;  /* 0xfffffffc00f08947 */ /* 0x004fea000383ffff */
[----:B------:R-:W-:Y:S05]  /*87b0*/  BRA `(.L_x_158) ;  /* 0xffffffbc004c7947 */ /* 0x000fea000383ffff */
.L_x_81:
[----:B---3--:R3:W1:Y:S02]  /*87c0*/  SYNCS.PHASECHK.TRANS64.TRYWAIT P0, [R12+URZ+0xa0], R9 ;  /* 0x0000a0090c0075a7 */ /* 0x00866400080011ff */
[----:B-1----:R-:W-:Y:S05]  /*87d0*/  @!P0 NANOSLEEP.SYNCS 0x989680 ;  /* 0x009896800000895d */ /* 0x002fea0003900000 */
[----:B------:R-:W1:Y:S02]  /*87e0*/  @!P0 SYNCS.PHASECHK.TRANS64 P0, [R12+URZ+0xa0], R9 ;  /* 0x0000a0090c0085a7 */ /* 0x000e6400080010ff */
[----:B-1----:R-:W-:Y:S05]  /*87f0*/  @!P0 BRA `(.L_x_81) ;  /* 0xfffffffc00f08947 */ /* 0x002fea000383ffff */
[----:B------:R-:W-:Y:S05]  /*8800*/  BRA `(.L_x_159) ;  /* 0xffffffc0005c7947 */ /* 0x000fea000383ffff */
.L_x_84:
[----:B------:R-:W-:Y:S07]  /*8810*/  MOV R0, UR24 ;  /* 0x0000001800007c02 */ /* 0x000fee0008000f00 */
.L_x_160:
[----:B-1----:R1:W2:Y:S02]  /*8820*/  SYNCS.PHASECHK.TRANS64.TRYWAIT P2, [R0+URZ+0x98], R9 ;  /* 0x00009809000075a7 */ /* 0x0022a400080411ff */
[----:B--2---:R-:W-:Y:S05]  /*8830*/  @!P2 NANOSLEEP.SYNCS 0x989680 ;  /* 0x009896800000a95d */ /* 0x004fea0003900000 */
[----:B------:R-:W2:Y:S02]  /*8840*/  @!P2 SYNCS.PHASECHK.TRANS64 P2, [R0+URZ+0x98], R9 ;  /* 0x000098090000a5a7 */ /* 0x000ea400080410ff */
[----:B--2---:R-:W-:Y:S05]  /*8850*/  @!P2 BRA `(.L_x_160) ;  /* 0xfffffffc00f0a947 */ /* 0x004fea000383ffff */
[----:B------:R-:W-:Y:S05]  /*8860*/  BRA `(.L_x_83) ;  /* 0xffffffc400c07947 */ /* 0x000fea000383ffff */
.L_x_87:
[----:B------:R-:W-:Y:S07]  /*8870*/  MOV R0, UR4 ;  /* 0x0000000400007c02 */ /* 0x000fee0008000f00 */
.L_x_161:
[----:B-1----:R1:W2:Y:S02]  /*8880*/  SYNCS.PHASECHK.TRANS64.TRYWAIT P0, [R0+URZ+0x78], R9 ;  /* 0x00007809000075a7 */ /* 0x0022a400080011ff */
[----:B--2---:R-:W-:Y:S05]  /*8890*/  @!P0 NANOSLEEP.SYNCS 0x989680 ;  /* 0x009896800000895d */ /* 0x004fea0003900000 */
[----:B------:R-:W2:Y:S02]  /*88a0*/  @!P0 SYNCS.PHASECHK.TRANS64 P0, [R0+URZ+0x78], R9 ;  /* 0x00007809000085a7 */ /* 0x000ea400080010ff */
[----:B--2---:R-:W-:Y:S05]  /*88b0*/  @!P0 BRA `(.L_x_161) ;  /* 0xfffffffc00f08947 */ /* 0x004fea000383ffff */
[----:B------:R-:W-:Y:S05]  /*88c0*/  BRA `(.L_x_162) ;  /* 0xffffffc800207947 */ /* 0x000fea000383ffff */
.L_x_88:
[----:B------:R-:W-:Y:S07]  /*88d0*/  MOV R9, UR5 ;  /* 0x0000000500097c02 */ /* 0x000fee0008000f00 */
.L_x_163:
[----:B-1----:R1:W2:Y:S02]  /*88e0*/  SYNCS.PHASECHK.TRANS64.TRYWAIT P0, [R9+URZ+0x78], R0 ;  /* 0x00007800090075a7 */ /* 0x0022a400080011ff */
[----:B--2---:R-:W-:Y:S05]  /*88f0*/  @!P0 NANOSLEEP.SYNCS 0x989680 ;  /* 0x009896800000895d */ /* 0x004fea0003900000 */
[----:B------:R-:W2:Y:S02]  /*8900*/  @!P0 SYNCS.PHASECHK.TRANS64 P0, [R9+URZ+0x78], R0 ;  /* 0x00007800090085a7 */ /* 0x000ea400080010ff */
[----:B--2---:R-:W-:Y:S05]  /*8910*/  @!P0 BRA `(.L_x_163) ;  /* 0xfffffffc00f08947 */ /* 0x004fea000383ffff */
[----:B------:R-:W-:Y:S05]  /*8920*/  BRA `(.L_x_164) ;  /* 0xffffffc8007c7947 */ /* 0x000fea000383ffff */
.L_x_90:
[----:B------:R-:W-:-:S07]  /*8930*/  MOV R0, UR4 ;  /* 0x0000000400007c02 */ /* 0x000fce0008000f00 */
.L_x_165:
[----:B-1----:R1:W2:Y:S02]  /*8940*/  SYNCS.PHASECHK.TRANS64.TRYWAIT P0, [R0+URZ], R3 ;  /* 0x00000003000075a7 */ /* 0x0022a400080011ff */
[----:B--2---:R-:W-:Y:S05]  /*8950*/  @!P0 NANOSLEEP.SYNCS 0x989680 ;  /* 0x009896800000895d */ /* 0x004fea0003900000 */
[----:B------:R-:W2:Y:S02]  /*8960*/  @!P0 SYNCS.PHASECHK.TRANS64 P0, [R0+URZ], R3 ;  /* 0x00000003000085a7 */ /* 0x000ea400080010ff */
[----:B--2---:R-:W-:Y:S05]  /*8970*/  @!P0 BRA `(.L_x_165) ;  /* 0xfffffffc00f08947 */ /* 0x004fea000383ffff */
[----:B------:R-:W-:Y:S05]  /*8980*/  BRA `(.L_x_166) ;  /* 0xffffffcc000c7947 */ /* 0x000fea000383ffff */
.L_x_91:
[----:B------:R-:W-:-:S07]  /*8990*/  MOV R0, UR5 ;  /* 0x0000000500007c02 */ /* 0x000fce0008000f00 */
.L_x_167:
[----:B-1----:R1:W2:Y:S02]  /*89a0*/  SYNCS.PHASECHK.TRANS64.TRYWAIT P0, [R0+URZ], R3 ;  /* 0x00000003000075a7 */ /* 0x0022a400080011ff */
[----:B--2---:R-:W-:Y:S05]  /*89b0*/  @!P0 NANOSLEEP.SYNCS 0x989680 ;  /* 0x009896800000895d */ /* 0x004fea0003900000 */
[----:B------:R-:W2:Y:S02]  /*89c0*/  @!P0 SYNCS.PHASECHK.TRANS64 P0, [R0+URZ], R3 ;  /* 0x00000003000085a7 */ /* 0x000ea400080010ff */
[----:B--2---:R-:W-:Y:S05]  /*89d0*/  @!P0 BRA `(.L_x_167) ;  /* 0xfffffffc00f08947 */ /* 0x004fea000383ffff */
[----:B------:R-:W-:Y:S05]  /*89e0*/  BRA `(.L_x_168) ;  /* 0xffffffcc00187947 */ /* 0x000fea000383ffff */
.L_x_93:
[----:B--2---:R2:W4:Y:S02]  /*89f0*/  SYNCS.PHASECHK.TRANS64.TRYWAIT P0, [R0+URZ+0xa0], R3 ;  /* 0x0000a003000075a7 */ /* 0x00452400080011ff */
[----:B----4-:R-:W-:Y:S05]  /*8a00*/  @!P0 NANOSLEEP.SYNCS 0x989680 ;  /* 0x009896800000895d */ /* 0x010fea0003900000 */
[----:B------:R-:W4:Y:S02]  /*8a10*/  @!P0 SYNCS.PHASECHK.TRANS64 P0, [R0+URZ+0xa0], R3 ;  /* 0x0000a003000085a7 */ /* 0x000f2400080010ff */
[----:B----4-:R-:W-:Y:S05]  /*8a20*/  @!P0 BRA `(.L_x_93) ;  /* 0xfffffffc00f08947 */ /* 0x010fea000383ffff */
[----:B------:R-:W-:Y:S05]  /*8a30*/  BRA `(.L_x_169) ;  /* 0xffffffd000047947 */ /* 0x000fea000383ffff */
.L_x_103:
[----:B-1----:R1:W2:Y:S02]  /*8a40*/  SYNCS.PHASECHK.TRANS64.TRYWAIT P0, [R2+URZ+0x60], R7 ;  /* 0x00006007020075a7 */ /* 0x0022a400080011ff */
[----:B--2---:R-:W-:Y:S05]  /*8a50*/  @!P0 NANOSLEEP.SYNCS 0x989680 ;  /* 0x009896800000895d */ /* 0x004fea0003900000 */
[----:B------:R-:W2:Y:S02]  /*8a60*/  @!P0 SYNCS.PHASECHK.TRANS64 P0, [R2+URZ+0x60], R7 ;  /* 0x00006007020085a7 */ /* 0x000ea400080010ff */
[----:B--2---:R-:W-:Y:S05]  /*8a70*/  @!P0 BRA `(.L_x_103) ;  /* 0xfffffffc00f08947 */ /* 0x004fea000383ffff */
[----:B------:R-:W-:Y:S05]  /*8a80*/  BRA `(.L_x_102) ;  /* 0xffffffdc00687947 */ /* 0x000fea000383ffff */
.L_x_105:
[----:B--2---:R2:W4:Y:S02]  /*8a90*/  SYNCS.PHASECHK.TRANS64.TRYWAIT P1, [R76+URZ+0xc0], R3 ;  /* 0x0000c0034c0075a7 */ /* 0x00452400080211ff */
[----:B----4-:R-:W-:Y:S05]  /*8aa0*/  @!P1 NANOSLEEP.SYNCS 0x989680 ;  /* 0x009896800000995d */ /* 0x010fea0003900000 */
[----:B------:R-:W4:Y:S02]  /*8ab0*/  @!P1 SYNCS.PHASECHK.TRANS64 P1, [R76+URZ+0xc0], R3 ;  /* 0x0000c0034c0095a7 */ /* 0x000f2400080210ff */
[----:B----4-:R-:W-:Y:S05]  /*8ac0*/  @!P1 BRA `(.L_x_105) ;  /* 0xfffffffc00f09947 */ /* 0x010fea000383ffff */
[----:B------:R-:W-:Y:S05]  /*8ad0*/  BRA `(.L_x_104) ;  /* 0xffffffdc00e07947 */ /* 0x000fea000383ffff */
.L_x_116:
[----:B-1----:R1:W2:Y:S02]  /*8ae0*/  SYNCS.PHASECHK.TRANS64.TRYWAIT P0, [R2+URZ+0x60], R5 ;  /* 0x00006005020075a7 */ /* 0x0022a400080011ff */
[----:B--2---:R-:W-:Y:S05]  /*8af0*/  @!P0 NANOSLEEP.SYNCS 0x989680 ;  /* 0x009896800000895d */ /* 0x004fea0003900000 */
[----:B------:R-:W2:Y:S02]  /*8b00*/  @!P0 SYNCS.PHASECHK.TRANS64 P0, [R2+URZ+0x60], R5 ;  /* 0x00006005020085a7 */ /* 0x000ea400080010ff */
[----:B--2---:R-:W-:Y:S05]  /*8b10*/  @!P0 BRA `(.L_x_116) ;  /* 0xfffffffc00f08947 */ /* 0x004fea000383ffff */
[----:B------:R-:W-:Y:S05]  /*8b20*/  BRA `(.L_x_115) ;  /* 0xffffffe8002c7947 */ /* 0x000fea000383ffff */
        .weak           $__internal_0_$__cuda_sm10x_tcgen05_guardrail_trap_col_being_dealloced_not_returned_by_alloc
        .type           $__internal_0_$__cuda_sm10x_tcgen05_guardrail_trap_col_being_dealloced_not_returned_by_alloc,@function
        .size           $__internal_0_$__cuda_sm10x_tcgen05_guardrail_trap_col_being_dealloced_not_returned_by_alloc,($__internal_1_$__cuda_sm10x_tcgen05_guardrail_trap_phase_invalid_during_alloc - $__internal_0_$__cuda_sm10x_tcgen05_guardrail_trap_col_being_dealloced_not_returned_by_alloc)
$__internal_0_$__cuda_sm10x_tcgen05_guardrail_trap_col_being_dealloced_not_returned_by_alloc:
[----:B------:R-:W-:Y:S05]  /*8b30*/  BPT.TRAP 0x1 ;  /* 0x000000040000795c */ /* 0x000fea0000300000 */
[----:B------:R-:W-:-:S04]  /*8b40*/  HFMA2 R3, -RZ, RZ, 0, 0 ;  /* 0x00000000ff037431 */ /* 0x000fc800000001ff */
[----:B------:R-:W-:Y:S05]  /*8b50*/  RET.REL.NODEC R2 `(_ZN7cutlass13device_kernelINS_4gemm6kernel13GemmUniversalIN4cute5tupleIJiiiiEEENS1_10collective13CollectiveMmaINS1_35MainloopSm100TmaUmmaWarpSpecializedILi6ELi2ELi4ENS5_IJNS4_1CILi4EEESB_NSA_ILi1EEEEEEEENS5_IJNSA_ILi64EEESF_SF_EEENS_10tfloat32_tENS5_IJlSC_lEEESH_SI_NS4_8TiledMMAINS4_8MMA_AtomIJNS4_17SM100_MMA_TF32_SSISH_SH_fLi64ELi64ELNS4_4UMMA5MajorE0ELSN_0ELNSM_7ScaleInE0ELSO_0EEEEEENS4_6LayoutINS5_IJSC_SC_SC_EEENS5_IJNSA_ILi0EEEST_ST_EEEEENS5_IJNS4_10UnderscoreESW_SW_EEEEENS4_23SM90_TMA_LOAD_MULTICASTENS4_14ComposedLayoutINS4_7SwizzleILi3ELi4ELi3EEENS4_18smem_ptr_flag_bitsILi32EEENSR_INS5_IJNSA_ILi8EEENSA_ILi32EEEEEENS5_IJS16_SC_EEEEEEEvNS4_8identityESZ_S1A_vS1B_EENS_8epilogue10collective18CollectiveEpilogueINS1D_23Sm100TmaWarpSpecializedILi3ELi2ELi16ELb1ELb0EEEJSG_NS5_IJNSR_ISF_SC_EENSR_IS16_SC_EEEEESH_SI_SH_SI_NS1D_6fusion15FusionCallbacksIS1H_NS1L_17LinearCombinationISH_fSH_fLNS_15FloatRoundStyleE2EEESG_S1K_JEEENS4_5SM1004TMEM4LOAD26SM100_TMEM_LOAD_16dp128b8xENS4_13SM90_TMA_LOADES1A_NS4_17SM75_U32x4_LDSM_NENS4_14SM90_TMA_STOREES1A_NS4_17SM90_U32x4_STSM_NENS4_39AutoVectorizingCopyWithAssumedAlignmentILi128EEEEEEvvEEEEvNT_6ParamsE) ;  /* 0xffffff7402287950 */ /* 0x000fea0003c3ffff */
        .weak           $__internal_1_$__cuda_sm10x_tcgen05_guardrail_trap_phase_invalid_during_alloc
        .type           $__internal_1_$__cuda_sm10x_tcgen05_guardrail_trap_phase_invalid_during_alloc,@function
        .size           $__internal_1_$__cuda_sm10x_tcgen05_guardrail_trap_phase_invalid_during_alloc,($__internal_2_$__cuda_sm10x_tcgen05_guardrail_trap_unallocated_columns_being_dealloced - $__internal_1_$__cuda_sm10x_tcgen05_guardrail_trap_phase_invalid_during_alloc)
$__internal_1_$__cuda_sm10x_tcgen05_guardrail_trap_phase_invalid_during_alloc:
[----:B------:R-:W-:Y:S05]  /*8b60*/  BPT.TRAP 0x1 ;  /* 0x000000040000795c */ /* 0x000fea0000300000 */
[----:B------:R-:W-:-:S04]  /*8b70*/  MOV R5, 0x0 ;  /* 0x0000000000057802 */ /* 0x000fc80000000f00 */
[----:B------:R-:W-:Y:S05]  /*8b80*/  RET.REL.NODEC R4 `(_ZN7cutlass13device_kernelINS_4gemm6kernel13GemmUniversalIN4cute5tupleIJiiiiEEENS1_10collective13CollectiveMmaINS1_35MainloopSm100TmaUmmaWarpSpecializedILi6ELi2ELi4ENS5_IJNS4_1CILi4EEESB_NSA_ILi1EEEEEEEENS5_IJNSA_ILi64EEESF_SF_EEENS_10tfloat32_tENS5_IJlSC_lEEESH_SI_NS4_8TiledMMAINS4_8MMA_AtomIJNS4_17SM100_MMA_TF32_SSISH_SH_fLi64ELi64ELNS4_4UMMA5MajorE0ELSN_0ELNSM_7ScaleInE0ELSO_0EEEEEENS4_6LayoutINS5_IJSC_SC_SC_EEENS5_IJNSA_ILi0EEEST_ST_EEEEENS5_IJNS4_10UnderscoreESW_SW_EEEEENS4_23SM90_TMA_LOAD_MULTICASTENS4_14ComposedLayoutINS4_7SwizzleILi3ELi4ELi3EEENS4_18smem_ptr_flag_bitsILi32EEENSR_INS5_IJNSA_ILi8EEENSA_ILi32EEEEEENS5_IJS16_SC_EEEEEEEvNS4_8identityESZ_S1A_vS1B_EENS_8epilogue10collective18CollectiveEpilogueINS1D_23Sm100TmaWarpSpecializedILi3ELi2ELi16ELb1ELb0EEEJSG_NS5_IJNSR_ISF_SC_EENSR_IS16_SC_EEEEESH_SI_SH_SI_NS1D_6fusion15FusionCallbacksIS1H_NS1L_17LinearCombinationISH_fSH_fLNS_15FloatRoundStyleE2EEESG_S1K_JEEENS4_5SM1004TMEM4LOAD26SM100_TMEM_LOAD_16dp128b8xENS4_13SM90_TMA_LOADES1A_NS4_17SM75_U32x4_LDSM_NENS4_14SM90_TMA_STOREES1A_NS4_17SM90_U32x4_STSM_NENS4_39AutoVectorizingCopyWithAssumedAlignmentILi128EEEEEEvvEEEEvNT_6ParamsE) ;  /* 0xffffff74041c7950 */ /* 0x000fea0003c3ffff */
        .weak           $__internal_2_$__cuda_sm10x_tcgen05_guardrail_trap_unallocated_columns_being_dealloced
        .type           $__internal_2_$__cuda_sm10x_tcgen05_guardrail_trap_unallocated_columns_being_dealloced,@function
        .size           $__internal_2_$__cuda_sm10x_tcgen05_guardrail_trap_unallocated_columns_being_dealloced,(.L_x_171 - $__internal_2_$__cuda_sm10x_tcgen05_guardrail_trap_unallocated_columns_being_dealloced)
$__internal_2_$__cuda_sm10x_tcgen05_guardrail_trap_unallocated_columns_being_dealloced:
[----:B------:R-:W-:Y:S05]  /*8b90*/  BPT.TRAP 0x1 ;  /* 0x000000040000795c */ /* 0x000fea0000300000 */
[----:B------:R-:W-:-:S04]  /*8ba0*/  HFMA2 R3, -RZ, RZ, 0, 0 ;  /* 0x00000000ff037431 */ /* 0x000fc800000001ff */
[----:B------:R-:W-:Y:S05]  /*8bb0*/  RET.REL.NODEC R2 `(_ZN7cutlass13device_kernelINS_4gemm6kernel13GemmUniversalIN4cute5tupleIJiiiiEEENS1_10collective13CollectiveMmaINS1_35MainloopSm100TmaUmmaWarpSpecializedILi6ELi2ELi4ENS5_IJNS4_1CILi4EEESB_NSA_ILi1EEEEEEEENS5_IJNSA_ILi64EEESF_SF_EEENS_10tfloat32_tENS5_IJlSC_lEEESH_SI_NS4_8TiledMMAINS4_8MMA_AtomIJNS4_17SM100_MMA_TF32_SSISH_SH_fLi64ELi64ELNS4_4UMMA5MajorE0ELSN_0ELNSM_7ScaleInE0ELSO_0EEEEEENS4_6LayoutINS5_IJSC_SC_SC_EEENS5_IJNSA_ILi0EEEST_ST_EEEEENS5_IJNS4_10UnderscoreESW_SW_EEEEENS4_23SM90_TMA_LOAD_MULTICASTENS4_14ComposedLayoutINS4_7SwizzleILi3ELi4ELi3EEENS4_18smem_ptr_flag_bitsILi32EEENSR_INS5_IJNSA_ILi8EEENSA_ILi32EEEEEENS5_IJS16_SC_EEEEEEEvNS4_8identityESZ_S1A_vS1B_EENS_8epilogue10collective18CollectiveEpilogueINS1D_23Sm100TmaWarpSpecializedILi3ELi2ELi16ELb1ELb0EEEJSG_NS5_IJNSR_ISF_SC_EENSR_IS16_SC_EEEEESH_SI_SH_SI_NS1D_6fusion15FusionCallbacksIS1H_NS1L_17LinearCombinationISH_fSH_fLNS_15FloatRoundStyleE2EEESG_S1K_JEEENS4_5SM1004TMEM4LOAD26SM100_TMEM_LOAD_16dp128b8xENS4_13SM90_TMA_LOADES1A_NS4_17SM75_U32x4_LDSM_NENS4_14SM90_TMA_STOREES1A_NS4_17SM90_U32x4_STSM_NENS4_39AutoVectorizingCopyWithAssumedAlignmentILi128EEEEEEvvEEEEvNT_6ParamsE) ;  /* 0xffffff7402107950 */ /* 0x000fea0003c3ffff */
.L_x_170:
[----:B------:R-:W-:-:S00]  /*8bc0*/  BRA `(.L_x_170) ;  /* 0xfffffffc00fc7947 */ /* 0x000fc0000383ffff */
[----:B------:R-:W-:-:S00]  /*8bd0*/  NOP ;  /* 0x0000000000007918 */ /* 0x000fc00000000000 */
        /* <DEDUP_REMOVED lines=10> */
.L_x_171:


//--------------------- .nv.global.init           --------------------------
	.section	.nv.global.init,"aw",@progbits
.nv.global.init:
	.type		$str$27,@object
	.size		$str$27,($str$28 - $str$27)
$str$27:
        /*0000*/ 	.byte	0x28, 0x61, 0x64, 0x64, 0x72, 0x65, 0x73, 0x73, 0x20, 0x26, 0x20, 0x6d, 0x61, 0x73, 0x6b, 0x29
        /*0010*/ 	.byte	0x20, 0x3d, 0x3d, 0x20, 0x30, 0x00
	.type		$str$28,@object
	.size		$str$28,($str$26 - $str$28)
$str$28:
        /*0016*/ 	.byte	0x2f, 0x74, 0x6d, 0x70, 0x2f, 0x63, 0x75, 0x74, 0x6c, 0x61, 0x73, 0x73, 0x5f, 0x73, 0x77, 0x65
        /*0026*/ 	.byte	0x65, 0x70, 0x5f, 0x73, 0x72, 0x63, 0x2f, 0x69, 0x6e, 0x63, 0x6c, 0x75, 0x64, 0x65, 0x2f, 0x63
        /*0036*/ 	.byte	0x75, 0x74, 0x65, 0x2f, 0x70, 0x6f, 0x69, 0x6e, 0x74, 0x65, 0x72, 0x5f, 0x66, 0x6c, 0x61, 0x67
        /*0046*/ 	.byte	0x67, 0x65, 0x64, 0x2e, 0x68, 0x70, 0x70, 0x00
	.type		$str$26,@object
	.size		$str$26,($str$25 - $str$26)
$str$26:
        /*004e*/ 	.byte	0x2f, 0x74, 0x6d, 0x70, 0x2f, 0x63, 0x75, 0x74, 0x6c, 0x61, 0x73, 0x73, 0x5f, 0x73, 0x77, 0x65
        /*005e*/ 	.byte	0x65, 0x70, 0x5f, 0x73, 0x72, 0x63, 0x2f, 0x69, 0x6e, 0x63, 0x6c, 0x75, 0x64, 0x65, 0x2f, 0x63
        /*006e*/ 	.byte	0x75, 0x74, 0x65, 0x2f, 0x61, 0x74, 0x6f, 0x6d, 0x2f, 0x63, 0x6f, 0x70, 0x79, 0x5f, 0x74, 0x72
        /*007e*/ 	.byte	0x61, 0x69, 0x74, 0x73, 0x5f, 0x73, 0x6d, 0x31, 0x30, 0x30, 0x2e, 0x68, 0x70, 0x70, 0x00
	.type		$str$25,@object
	.size		$str$25,(__unnamed_1 - $str$25)
$str$25:
        /*008d*/ 	.byte	0x28, 0x28, 0x75, 0x69, 0x6e, 0x74, 0x33, 0x32, 0x5f, 0x74, 0x28, 0x74, 0x68, 0x72, 0x65, 0x61
        /*009d*/ 	.byte	0x64, 0x49, 0x64, 0x78, 0x2e, 0x78, 0x29, 0x20, 0x2f, 0x20, 0x33, 0x32, 0x29, 0x20, 0x25, 0x20
        /*00ad*/ 	.byte	0x34, 0x29, 0x20, 0x3d, 0x3d, 0x20, 0x28, 0x28, 0x28, 0x74, 0x6d, 0x65, 0x6d, 0x5f, 0x61, 0x64
        /*00bd*/ 	.byte	0x64, 0x72, 0x20, 0x3e, 0x3e, 0x20, 0x31, 0x36, 0x29, 0x20, 0x2f, 0x20, 0x33, 0x32, 0x29, 0x20
        /*00cd*/ 	.byte	0x25, 0x20, 0x34, 0x29, 0x00
	.type		__unnamed_1,@object
	.size		__unnamed_1,(__unnamed_2 - __unnamed_1)
__unnamed_1:
        /*00d2*/ 	.byte	0x61, 0x75, 0x74, 0x6f, 0x20, 0x63, 0x75, 0x74, 0x65, 0x3a, 0x3a, 0x61, 0x73, 0x5f, 0x70, 0x6f
        /* <DEDUP_REMOVED lines=24> */
        /*0262*/ 	.byte	0x30, 0x34, 0x38, 0x3e, 0x3e, 0x3e, 0x3e, 0x5d, 0x00
	.type		__unnamed_2,@object
	.size		__unnamed_2,(.L_2 - __unnamed_2)
__unnamed_2:
        /* <DEDUP_REMOVED lines=45> */
        /*053b*/ 	.byte	0x3e, 0x3e, 0x3e, 0x5d, 0x00
.L_2:


//--------------------- .nv.shared._ZN7cutlass13device_kernelINS_4gemm6kernel13GemmUniversalIN4cute5tupleIJiiiiEEENS1_10collective13CollectiveMmaINS1_35MainloopSm100TmaUmmaWarpSpecializedILi6ELi2ELi4ENS5_IJNS4_1CILi4EEESB_NSA_ILi1EEEEEEEENS5_IJNSA_ILi64EEESF_SF_EEENS_10tfloat32_tENS5_IJlSC_lEEESH_SI_NS4_8TiledMMAINS4_8MMA_AtomIJNS4_17SM100_MMA_TF32_SSISH_SH_fLi64ELi64ELNS4_4UMMA5MajorE0ELSN_0ELNSM_7ScaleInE0ELSO_0EEEEEENS4_6LayoutINS5_IJSC_SC_SC_EEENS5_IJNSA_ILi0EEEST_ST_EEEEENS5_IJNS4_10UnderscoreESW_SW_EEEEENS4_23SM90_TMA_LOAD_MULTICASTENS4_14ComposedLayoutINS4_7SwizzleILi3ELi4ELi3EEENS4_18smem_ptr_flag_bitsILi32EEENSR_INS5_IJNSA_ILi8EEENSA_ILi32EEEEEENS5_IJS16_SC_EEEEEEEvNS4_8identityESZ_S1A_vS1B_EENS_8epilogue10collective18CollectiveEpilogueINS1D_23Sm100TmaWarpSpecializedILi3ELi2ELi16ELb1ELb0EEEJSG_NS5_IJNSR_ISF_SC_EENSR_IS16_SC_EEEEESH_SI_SH_SI_NS1D_6fusion15FusionCallbacksIS1H_NS1L_17LinearCombinationISH_fSH_fLNS_15FloatRoundStyleE2EEESG_S1K_JEEENS4_5SM1004TMEM4LOAD26SM100_TMEM_LOAD_16dp128b8xENS4_13SM90_TMA_LOADES1A_NS4_17SM75_U32x4_LDSM_NENS4_14SM90_TMA_STOREES1A_NS4_17SM90_U32x4_STSM_NENS4_39AutoVectorizingCopyWithAssumedAlignmentILi128EEEEEEvvEEEEvNT_6ParamsE --------------------------
	.section	.nv.shared._ZN7cutlass13device_kernelINS_4gemm6kernel13GemmUniversalIN4cute5tupleIJiiiiEEENS1_10collective13CollectiveMmaINS1_35MainloopSm100TmaUmmaWarpSpecializedILi6ELi2ELi4ENS5_IJNS4_1CILi4EEESB_NSA_ILi1EEEEEEEENS5_IJNSA_ILi64EEESF_SF_EEENS_10tfloat32_tENS5_IJlSC_lEEESH_SI_NS4_8TiledMMAINS4_8MMA_AtomIJNS4_17SM100_MMA_TF32_SSISH_SH_fLi64ELi64ELNS4_4UMMA5MajorE0ELSN_0ELNSM_7ScaleInE0ELSO_0EEEEEENS4_6LayoutINS5_IJSC_SC_SC_EEENS5_IJNSA_ILi0EEEST_ST_EEEEENS5_IJNS4_10UnderscoreESW_SW_EEEEENS4_23SM90_TMA_LOAD_MULTICASTENS4_14ComposedLayoutINS4_7SwizzleILi3ELi4ELi3EEENS4_18smem_ptr_flag_bitsILi32EEENSR_INS5_IJNSA_ILi8EEENSA_ILi32EEEEEENS5_IJS16_SC_EEEEEEEvNS4_8identityESZ_S1A_vS1B_EENS_8epilogue10collective18CollectiveEpilogueINS1D_23Sm100TmaWarpSpecializedILi3ELi2ELi16ELb1ELb0EEEJSG_NS5_IJNSR_ISF_SC_EENSR_IS16_SC_EEEEESH_SI_SH_SI_NS1D_6fusion15FusionCallbacksIS1H_NS1L_17LinearCombinationISH_fSH_fLNS_15FloatRoundStyleE2EEESG_S1K_JEEENS4_5SM1004TMEM4LOAD26SM100_TMEM_LOAD_16dp128b8xENS4_13SM90_TMA_LOADES1A_NS4_17SM75_U32x4_LDSM_NENS4_14SM90_TMA_STOREES1A_NS4_17SM90_U32x4_STSM_NENS4_39AutoVectorizingCopyWithAssumedAlignmentILi128EEEEEEvvEEEEvNT_6ParamsE,"aw",@nobits
	.sectionflags	@""
	.align	16
	.zero		1024


//--------------------- .nv.shared.reserved.0     --------------------------
	.section	.nv.shared.reserved.0,"aw",@nobits
	.weak		__nv_reservedSMEM_offset_0_alias
	.size		__nv_reservedSMEM_offset_0_alias, 0, 64
	.other		__nv_reservedSMEM_offset_0_alias,@"STO_CUDA_RESERVED_SHARED STV_DEFAULT"
__nv_reservedSMEM_offset_0_alias:
	.zero		0
.nv.shared.reserved.0:
	.zero		64
	.weak		__nv_reservedSMEM_tcgen05_partition
	.type		__nv_reservedSMEM_tcgen05_partition,@object
	.size		__nv_reservedSMEM_tcgen05_partition,(.L_0 - __nv_reservedSMEM_tcgen05_partition)
__nv_reservedSMEM_tcgen05_partition:
	.zero		32
.L_0:


//--------------------- .nv.global                --------------------------
	.section	.nv.global,"aw",@nobits
.nv.global:
	.type		_ZN40_INTERNAL_eccaf4d9_4_k_cu_c7c2077a_340994cute1_E,@object
	.size		_ZN40_INTERNAL_eccaf4d9_4_k_cu_c7c2077a_340994cute1_E,(_ZN40_INTERNAL_eccaf4d9_4_k_cu_c7c2077a_340994cuda3std3__45__cpo6cbeginE - _ZN40_INTERNAL_eccaf4d9_4_k_cu_c7c2077a_340994cute1_E)
_ZN40_INTERNAL_eccaf4d9_4_k_cu_c7c2077a_340994cute1_E:
	.zero		1
	.type		_ZN40_INTERNAL_eccaf4d9_4_k_cu_c7c2077a_340994cuda3std3__45__cpo6cbeginE,@object
	.size		_ZN40_INTERNAL_eccaf4d9_4_k_cu_c7c2077a_340994cuda3std3__45__cpo6cbeginE,(_ZN40_INTERNAL_eccaf4d9_4_k_cu_c7c2077a_340994cuda3std3__48in_placeE - _ZN40_INTERNAL_eccaf4d9_4_k_cu_c7c2077a_340994cuda3std3__45__cpo6cbeginE)
_ZN40_INTERNAL_eccaf4d9_4_k_cu_c7c2077a_340994cuda3std3__45__cpo6cbeginE:
	.zero		1
	.type		_ZN40_INTERNAL_eccaf4d9_4_k_cu_c7c2077a_340994cuda3std3__48in_placeE,@object
	.size		_ZN40_INTERNAL_eccaf4d9_4_k_cu_c7c2077a_340994cuda3std3__48in_placeE,(_ZN40_INTERNAL_eccaf4d9_4_k_cu_c7c2077a_340994cuda3std6ranges3__45__cpo9iter_moveE - _ZN40_INTERNAL_eccaf4d9_4_k_cu_c7c2077a_340994cuda3std3__48in_placeE)
_ZN40_INTERNAL_eccaf4d9_4_k_cu_c7c2077a_340994cuda3std3__48in_placeE:
	.zero		1
	.type		_ZN40_INTERNAL_eccaf4d9_4_k_cu_c7c2077a_340994cuda3std6ranges3__45__cpo9iter_moveE,@object
	.size		_ZN40_INTERNAL_eccaf4d9_4_k_cu_c7c2077a_340994cuda3std6ranges3__45__cpo9iter_moveE,(_ZN40_INTERNAL_eccaf4d9_4_k_cu_c7c2077a_340994cuda3std3__45__cpo5beginE - _ZN40_INTERNAL_eccaf4d9_4_k_cu_c7c2077a_340994cuda3std6ranges3__45__cpo9iter_moveE)
_ZN40_INTERNAL_eccaf4d9_4_k_cu_c7c2077a_340994cuda3std6ranges3__45__cpo9iter_moveE:
	.zero		1
	.type		_ZN40_INTERNAL_eccaf4d9_4_k_cu_c7c2077a_340994cuda3std3__45__cpo5beginE,@object
	.size		_ZN40_INTERNAL_eccaf4d9_4_k_cu_c7c2077a_340994cuda3std3__45__cpo5beginE,(_ZN40_INTERNAL_eccaf4d9_4_k_cu_c7c2077a_340994cuda3std3__442_GLOBAL__N__eccaf4d9_4_k_cu_c7c2077a_340996ignoreE - _ZN40_INTERNAL_eccaf4d9_4_k_cu_c7c2077a_340994cuda3std3__45__cpo5beginE)
_ZN40_INTERNAL_eccaf4d9_4_k_cu_c7c2077a_340994cuda3std3__45__cpo5beginE:
	.zero		1
	.type		_ZN40_INTERNAL_eccaf4d9_4_k_cu_c7c2077a_340994cuda3std3__442_GLOBAL__N__eccaf4d9_4_k_cu_c7c2077a_340996ignoreE,@object
	.size		_ZN40_INTERNAL_eccaf4d9_4_k_cu_c7c2077a_340994cuda3std3__442_GLOBAL__N__eccaf4d9_4_k_cu_c7c2077a_340996ignoreE,(_ZN40_INTERNAL_eccaf4d9_4_k_cu_c7c2077a_340994cute7productE - _ZN40_INTERNAL_eccaf4d9_4_k_cu_c7c2077a_340994cuda3std3__442_GLOBAL__N__eccaf4d9_4_k_cu_c7c2077a_340996ignoreE)
_ZN40_INTERNAL_eccaf4d9_4_k_cu_c7c2077a_340994cuda3std3__442_GLOBAL__N__eccaf4d9_4_k_cu_c7c2077a_340996ignoreE:
	.zero		1
	.type		_ZN40_INTERNAL_eccaf4d9_4_k_cu_c7c2077a_340994cute7productE,@object
	.size		_ZN40_INTERNAL_eccaf4d9_4_k_cu_c7c2077a_340994cute7productE,(_ZN40_INTERNAL_eccaf4d9_4_k_cu_c7c2077a_340994cuda3std3__45__cpo3endE - _ZN40_INTERNAL_eccaf4d9_4_k_cu_c7c2077a_340994cute7productE)
_ZN40_INTERNAL_eccaf4d9_4_k_cu_c7c2077a_340994cute7productE:
	.zero		1
	.type		_ZN40_INTERNAL_eccaf4d9_4_k_cu_c7c2077a_340994cuda3std3__45__cpo3endE,@object
	.size		_ZN40_INTERNAL_eccaf4d9_4_k_cu_c7c2077a_340994cuda3std3__45__cpo3endE,(_ZN40_INTERNAL_eccaf4d9_4_k_cu_c7c2077a_340994cuda3std3__419piecewise_constructE - _ZN40_INTERNAL_eccaf4d9_4_k_cu_c7c2077a_340994cuda3std3__45__cpo3endE)
_ZN40_INTERNAL_eccaf4d9_4_k_cu_c7c2077a_340994cuda3std3__45__cpo3endE:
	.zero		1
	.type		_ZN40_INTERNAL_eccaf4d9_4_k_cu_c7c2077a_340994cuda3std3__419piecewise_constructE,@object
	.size		_ZN40_INTERNAL_eccaf4d9_4_k_cu_c7c2077a_340994cuda3std3__419piecewise_constructE,(_ZN40_INTERNAL_eccaf4d9_4_k_cu_c7c2077a_340994cuda3std3__45__cpo4cendE - _ZN40_INTERNAL_eccaf4d9_4_k_cu_c7c2077a_340994cuda3std3__419piecewise_constructE)
_ZN40_INTERNAL_eccaf4d9_4_k_cu_c7c2077a_340994cuda3std3__419piecewise_constructE:
	.zero		1
	.type		_ZN40_INTERNAL_eccaf4d9_4_k_cu_c7c2077a_340994cuda3std3__45__cpo4cendE,@object
	.size		_ZN40_INTERNAL_eccaf4d9_4_k_cu_c7c2077a_340994cuda3std3__45__cpo4cendE,(_ZN40_INTERNAL_eccaf4d9_4_k_cu_c7c2077a_340994cuda3std6ranges3__45__cpo4swapE - _ZN40_INTERNAL_eccaf4d9_4_k_cu_c7c2077a_340994cuda3std3__45__cpo4cendE)
_ZN40_INTERNAL_eccaf4d9_4_k_cu_c7c2077a_340994cuda3std3__45__cpo4cendE:
	.zero		1
	.type		_ZN40_INTERNAL_eccaf4d9_4_k_cu_c7c2077a_340994cuda3std6ranges3__45__cpo4swapE,@object
	.size		_ZN40_INTERNAL_eccaf4d9_4_k_cu_c7c2077a_340994cuda3std6ranges3__45__cpo4swapE,(.L_10 - _ZN40_INTERNAL_eccaf4d9_4_k_cu_c7c2077a_340994cuda3std6ranges3__45__cpo4swapE)
_ZN40_INTERNAL_eccaf4d9_4_k_cu_c7c2077a_340994cuda3std6ranges3__45__cpo4swapE:
	.zero		1
.L_10:


//--------------------- .nv.constant0._ZN7cutlass13device_kernelINS_4gemm6kernel13GemmUniversalIN4cute5tupleIJiiiiEEENS1_10collective13CollectiveMmaINS1_35MainloopSm100TmaUmmaWarpSpecializedILi6ELi2ELi4ENS5_IJNS4_1CILi4EEESB_NSA_ILi1EEEEEEEENS5_IJNSA_ILi64EEESF_SF_EEENS_10tfloat32_tENS5_IJlSC_lEEESH_SI_NS4_8TiledMMAINS4_8MMA_AtomIJNS4_17SM100_MMA_TF32_SSISH_SH_fLi64ELi64ELNS4_4UMMA5MajorE0ELSN_0ELNSM_7ScaleInE0ELSO_0EEEEEENS4_6LayoutINS5_IJSC_SC_SC_EEENS5_IJNSA_ILi0EEEST_ST_EEEEENS5_IJNS4_10UnderscoreESW_SW_EEEEENS4_23SM90_TMA_LOAD_MULTICASTENS4_14ComposedLayoutINS4_7SwizzleILi3ELi4ELi3EEENS4_18smem_ptr_flag_bitsILi32EEENSR_INS5_IJNSA_ILi8EEENSA_ILi32EEEEEENS5_IJS16_SC_EEEEEEEvNS4_8identityESZ_S1A_vS1B_EENS_8epilogue10collective18CollectiveEpilogueINS1D_23Sm100TmaWarpSpecializedILi3ELi2ELi16ELb1ELb0EEEJSG_NS5_IJNSR_ISF_SC_EENSR_IS16_SC_EEEEESH_SI_SH_SI_NS1D_6fusion15FusionCallbacksIS1H_NS1L_17LinearCombinationISH_fSH_fLNS_15FloatRoundStyleE2EEESG_S1K_JEEENS4_5SM1004TMEM4LOAD26SM100_TMEM_LOAD_16dp128b8xENS4_13SM90_TMA_LOADES1A_NS4_17SM75_U32x4_LDSM_NENS4_14SM90_TMA_STOREES1A_NS4_17SM90_U32x4_STSM_NENS4_39AutoVectorizingCopyWithAssumedAlignmentILi128EEEEEEvvEEEEvNT_6ParamsE --------------------------
	.section	.nv.constant0._ZN7cutlass13device_kernelINS_4gemm6kernel13GemmUniversalIN4cute5tupleIJiiiiEEENS1_10collective13CollectiveMmaINS1_35MainloopSm100TmaUmmaWarpSpecializedILi6ELi2ELi4ENS5_IJNS4_1CILi4EEESB_NSA_ILi1EEEEEEEENS5_IJNSA_ILi64EEESF_SF_EEENS_10tfloat32_tENS5_IJlSC_lEEESH_SI_NS4_8TiledMMAINS4_8MMA_AtomIJNS4_17SM100_MMA_TF32_SSISH_SH_fLi64ELi64ELNS4_4UMMA5MajorE0ELSN_0ELNSM_7ScaleInE0ELSO_0EEEEEENS4_6LayoutINS5_IJSC_SC_SC_EEENS5_IJNSA_ILi0EEEST_ST_EEEEENS5_IJNS4_10UnderscoreESW_SW_EEEEENS4_23SM90_TMA_LOAD_MULTICASTENS4_14ComposedLayoutINS4_7SwizzleILi3ELi4ELi3EEENS4_18smem_ptr_flag_bitsILi32EEENSR_INS5_IJNSA_ILi8EEENSA_ILi32EEEEEENS5_IJS16_SC_EEEEEEEvNS4_8identityESZ_S1A_vS1B_EENS_8epilogue10collective18CollectiveEpilogueINS1D_23Sm100TmaWarpSpecializedILi3ELi2ELi16ELb1ELb0EEEJSG_NS5_IJNSR_ISF_SC_EENSR_IS16_SC_EEEEESH_SI_SH_SI_NS1D_6fusion15FusionCallbacksIS1H_NS1L_17LinearCombinationISH_fSH_fLNS_15FloatRoundStyleE2EEESG_S1K_JEEENS4_5SM1004TMEM4LOAD26SM100_TMEM_LOAD_16dp128b8xENS4_13SM90_TMA_LOADES1A_NS4_17SM75_U32x4_LDSM_NENS4_14SM90_TMA_STOREES1A_NS4_17SM90_U32x4_STSM_NENS4_39AutoVectorizingCopyWithAssumedAlignmentILi128EEEEEEvvEEEEvNT_6ParamsE,"a",@progbits
	.sectionflags	@""
	.align	4
.nv.constant0._ZN7cutlass13device_kernelINS_4gemm6kernel13GemmUniversalIN4cute5tupleIJiiiiEEENS1_10collective13CollectiveMmaINS1_35MainloopSm100TmaUmmaWarpSpecializedILi6ELi2ELi4ENS5_IJNS4_1CILi4EEESB_NSA_ILi1EEEEEEEENS5_IJNSA_ILi64EEESF_SF_EEENS_10tfloat32_tENS5_IJlSC_lEEESH_SI_NS4_8TiledMMAINS4_8MMA_AtomIJNS4_17SM100_MMA_TF32_SSISH_SH_fLi64ELi64ELNS4_4UMMA5MajorE0ELSN_0ELNSM_7ScaleInE0ELSO_0EEEEEENS4_6LayoutINS5_IJSC_SC_SC_EEENS5_IJNSA_ILi0EEEST_ST_EEEEENS5_IJNS4_10UnderscoreESW_SW_EEEEENS4_23SM90_TMA_LOAD_MULTICASTENS4_14ComposedLayoutINS4_7SwizzleILi3ELi4ELi3EEENS4_18smem_ptr_flag_bitsILi32EEENSR_INS5_IJNSA_ILi8EEENSA_ILi32EEEEEENS5_IJS16_SC_EEEEEEEvNS4_8identityESZ_S1A_vS1B_EENS_8epilogue10collective18CollectiveEpilogueINS1D_23Sm100TmaWarpSpecializedILi3ELi2ELi16ELb1ELb0EEEJSG_NS5_IJNSR_ISF_SC_EENSR_IS16_SC_EEEEESH_SI_SH_SI_NS1D_6fusion15FusionCallbacksIS1H_NS1L_17LinearCombinationISH_fSH_fLNS_15FloatRoundStyleE2EEESG_S1K_JEEENS4_5SM1004TMEM4LOAD26SM100_TMEM_LOAD_16dp128b8xENS4_13SM90_TMA_LOADES1A_NS4_17SM75_U32x4_LDSM_NENS4_14SM90_TMA_STOREES1A_NS4_17SM90_U32x4_STSM_NENS4_39AutoVectorizingCopyWithAssumedAlignmentILi128EEEEEEvvEEEEvNT_6ParamsE:
	.zero		2944


//--------------------- SYMBOLS --------------------------

	.type		.nv.reservedSmem.offset0,@object
	.size		.nv.reservedSmem.offset0,0x4
	.type		.nv.reservedSmem.cap,@object
	.size		.nv.reservedSmem.cap,0x4
	.type		__assertfail,@function
